	.target	sm_90a

	.elftype	@"ET_EXEC"


//--------------------- .note.nv.tkinfo           --------------------------
	.section	.note.nv.tkinfo,"",@"SHT_NOTE"
	.sectionflags	@"SHF_NOTE_NV_TKINFO"
	.tkinfo
        /*0018*/ 	.word	0x00000002
        /*0030*/ 	.string	""
        /*0030*/ 	.string	"ptxas"
        /*0030*/ 	.string	"Cuda compilation tools, release 13.0, V13.0.88"
        /*0030*/ 	.string	"Build cuda_13.0.r13.0/compiler.36424714_0"
        /*0030*/ 	.string	"-arch sm_90a -m 64 "



//--------------------- .note.nv.cuinfo           --------------------------
	.section	.note.nv.cuinfo,"",@"SHT_NOTE"
	.sectionflags	@"SHF_NOTE_NV_CUINFO"
        /*0018*/ 	.short	0x0002
        /*001a*/ 	.short	0x005a
        /*001c*/ 	.short	0x0082
	.zero		2


//--------------------- .nv.info                  --------------------------
	.section	.nv.info,"",@"SHT_CUDA_INFO"
	.align	4


	//----- nvinfo : EIATTR_REGCOUNT
	.align		4
        /*0000*/ 	.byte	0x04, 0x2f
        /*0002*/ 	.short	(.L_15 - .L_14)
	.align		4
.L_14:
        /*0004*/ 	.word	index@(_ZN7cutlass13device_kernelINS_4gemm6kernel13GemmUniversalIN4cute5tupleIJiiiiEEENS1_10collective13CollectiveMmaINS1_34MainloopSm90TmaGmmaWarpSpecializedILi7ENS5_IJNS4_1CILi1EEESB_SB_EEENS1_32KernelTmaWarpSpecializedPingpongEEENS5_IJNSA_ILi64EEENSA_ILi256EEENSA_ILi128EEEEEENS_6half_tENS5_IJlSB_lEEESJ_SK_NS4_8TiledMMAINS4_8MMA_AtomIJNS4_4SM904GMMA26MMA_64x256x16_F32F16F16_SSILNSO_5MajorE0ELSQ_0ELNSO_7ScaleInE1ELSR_1EEEEEENS4_6LayoutISC_NS5_IJNSA_ILi0EEESV_SV_EEEEENS5_IJNS4_10UnderscoreESY_SY_EEEEENS4_13SM90_TMA_LOADENS4_14ComposedLayoutINS4_7SwizzleILi3ELi4ELi3EEENS4_18smem_ptr_flag_bitsILi16EEENSU_INS5_IJNSA_ILi8EEESF_EEENS5_IJSF_SB_EEEEEEEvNS4_8identityES11_S1B_vS1C_EENS_8epilogue10collective6detail29Sm90TmaWarpSpecializedAdapterINS1F_15DefaultEpilogueISJ_SK_SK_NS1E_6thread17LinearCombinationISJ_Li1EffLNS1J_9ScaleType4KindE0ELNS_15FloatRoundStyleE2ESJ_EENS1_15EpilogueDefaultEEEEEvvEEEEvNT_6ParamsE)
        /*0008*/ 	.word	0x000000a8


	//----- nvinfo : EIATTR_FRAME_SIZE
	.align		4
.L_15:
        /*000c*/ 	.byte	0x04, 0x11
        /*000e*/ 	.short	(.L_17 - .L_16)
	.align		4
.L_16:
        /*0010*/ 	.word	index@(_ZN7cutlass13device_kernelINS_4gemm6kernel13GemmUniversalIN4cute5tupleIJiiiiEEENS1_10collective13CollectiveMmaINS1_34MainloopSm90TmaGmmaWarpSpecializedILi7ENS5_IJNS4_1CILi1EEESB_SB_EEENS1_32KernelTmaWarpSpecializedPingpongEEENS5_IJNSA_ILi64EEENSA_ILi256EEENSA_ILi128EEEEEENS_6half_tENS5_IJlSB_lEEESJ_SK_NS4_8TiledMMAINS4_8MMA_AtomIJNS4_4SM904GMMA26MMA_64x256x16_F32F16F16_SSILNSO_5MajorE0ELSQ_0ELNSO_7ScaleInE1ELSR_1EEEEEENS4_6LayoutISC_NS5_IJNSA_ILi0EEESV_SV_EEEEENS5_IJNS4_10UnderscoreESY_SY_EEEEENS4_13SM90_TMA_LOADENS4_14ComposedLayoutINS4_7SwizzleILi3ELi4ELi3EEENS4_18smem_ptr_flag_bitsILi16EEENSU_INS5_IJNSA_ILi8EEESF_EEENS5_IJSF_SB_EEEEEEEvNS4_8identityES11_S1B_vS1C_EENS_8epilogue10collective6detail29Sm90TmaWarpSpecializedAdapterINS1F_15DefaultEpilogueISJ_SK_SK_NS1E_6thread17LinearCombinationISJ_Li1EffLNS1J_9ScaleType4KindE0ELNS_15FloatRoundStyleE2ESJ_EENS1_15EpilogueDefaultEEEEEvvEEEEvNT_6ParamsE)
        /*0014*/ 	.word	0x00000008


	//----- nvinfo : EIATTR_MIN_STACK_SIZE
	.align		4
.L_17:
        /*0018*/ 	.byte	0x04, 0x12
        /*001a*/ 	.short	(.L_19 - .L_18)
	.align		4
.L_18:
        /*001c*/ 	.word	index@(_ZN7cutlass13device_kernelINS_4gemm6kernel13GemmUniversalIN4cute5tupleIJiiiiEEENS1_10collective13CollectiveMmaINS1_34MainloopSm90TmaGmmaWarpSpecializedILi7ENS5_IJNS4_1CILi1EEESB_SB_EEENS1_32KernelTmaWarpSpecializedPingpongEEENS5_IJNSA_ILi64EEENSA_ILi256EEENSA_ILi128EEEEEENS_6half_tENS5_IJlSB_lEEESJ_SK_NS4_8TiledMMAINS4_8MMA_AtomIJNS4_4SM904GMMA26MMA_64x256x16_F32F16F16_SSILNSO_5MajorE0ELSQ_0ELNSO_7ScaleInE1ELSR_1EEEEEENS4_6LayoutISC_NS5_IJNSA_ILi0EEESV_SV_EEEEENS5_IJNS4_10UnderscoreESY_SY_EEEEENS4_13SM90_TMA_LOADENS4_14ComposedLayoutINS4_7SwizzleILi3ELi4ELi3EEENS4_18smem_ptr_flag_bitsILi16EEENSU_INS5_IJNSA_ILi8EEESF_EEENS5_IJSF_SB_EEEEEEEvNS4_8identityES11_S1B_vS1C_EENS_8epilogue10collective6detail29Sm90TmaWarpSpecializedAdapterINS1F_15DefaultEpilogueISJ_SK_SK_NS1E_6thread17LinearCombinationISJ_Li1EffLNS1J_9ScaleType4KindE0ELNS_15FloatRoundStyleE2ESJ_EENS1_15EpilogueDefaultEEEEEvvEEEEvNT_6ParamsE)
        /*0020*/ 	.word	0x00000008
.L_19:


//--------------------- .nv.compat                --------------------------
	.section	.nv.compat,"",@"SHT_CUDA_COMPAT_INFO"
	.align	4
        /*0000*/ 	.byte	0x02, 0x09, 0x01, 0x00, 0x02, 0x02, 0x04, 0x00, 0x02, 0x05, 0x05, 0x00, 0x03, 0x07, 0x01, 0x01
        /*0010*/ 	.byte	0x02, 0x03, 0x01, 0x00, 0x02, 0x06, 0x01, 0x00, 0x04, 0x0b, 0x08, 0x00, 0x00, 0x00, 0x00, 0x00
        /*0020*/ 	.byte	0x00, 0x00, 0x00, 0x00


//--------------------- .nv.info._ZN7cutlass13device_kernelINS_4gemm6kernel13GemmUniversalIN4cute5tupleIJiiiiEEENS1_10collective13CollectiveMmaINS1_34MainloopSm90TmaGmmaWarpSpecializedILi7ENS5_IJNS4_1CILi1EEESB_SB_EEENS1_32KernelTmaWarpSpecializedPingpongEEENS5_IJNSA_ILi64EEENSA_ILi256EEENSA_ILi128EEEEEENS_6half_tENS5_IJlSB_lEEESJ_SK_NS4_8TiledMMAINS4_8MMA_AtomIJNS4_4SM904GMMA26MMA_64x256x16_F32F16F16_SSILNSO_5MajorE0ELSQ_0ELNSO_7ScaleInE1ELSR_1EEEEEENS4_6LayoutISC_NS5_IJNSA_ILi0EEESV_SV_EEEEENS5_IJNS4_10UnderscoreESY_SY_EEEEENS4_13SM90_TMA_LOADENS4_14ComposedLayoutINS4_7SwizzleILi3ELi4ELi3EEENS4_18smem_ptr_flag_bitsILi16EEENSU_INS5_IJNSA_ILi8EEESF_EEENS5_IJSF_SB_EEEEEEEvNS4_8identityES11_S1B_vS1C_EENS_8epilogue10collective6detail29Sm90TmaWarpSpecializedAdapterINS1F_15DefaultEpilogueISJ_SK_SK_NS1E_6thread17LinearCombinationISJ_Li1EffLNS1J_9ScaleType4KindE0ELNS_15FloatRoundStyleE2ESJ_EENS1_15EpilogueDefaultEEEEEvvEEEEvNT_6ParamsE --------------------------
	.section	.nv.info._ZN7cutlass13device_kernelINS_4gemm6kernel13GemmUniversalIN4cute5tupleIJiiiiEEENS1_10collective13CollectiveMmaINS1_34MainloopSm90TmaGmmaWarpSpecializedILi7ENS5_IJNS4_1CILi1EEESB_SB_EEENS1_32KernelTmaWarpSpecializedPingpongEEENS5_IJNSA_ILi64EEENSA_ILi256EEENSA_ILi128EEEEEENS_6half_tENS5_IJlSB_lEEESJ_SK_NS4_8TiledMMAINS4_8MMA_AtomIJNS4_4SM904GMMA26MMA_64x256x16_F32F16F16_SSILNSO_5MajorE0ELSQ_0ELNSO_7ScaleInE1ELSR_1EEEEEENS4_6LayoutISC_NS5_IJNSA_ILi0EEESV_SV_EEEEENS5_IJNS4_10UnderscoreESY_SY_EEEEENS4_13SM90_TMA_LOADENS4_14ComposedLayoutINS4_7SwizzleILi3ELi4ELi3EEENS4_18smem_ptr_flag_bitsILi16EEENSU_INS5_IJNSA_ILi8EEESF_EEENS5_IJSF_SB_EEEEEEEvNS4_8identityES11_S1B_vS1C_EENS_8epilogue10collective6detail29Sm90TmaWarpSpecializedAdapterINS1F_15DefaultEpilogueISJ_SK_SK_NS1E_6thread17LinearCombinationISJ_Li1EffLNS1J_9ScaleType4KindE0ELNS_15FloatRoundStyleE2ESJ_EENS1_15EpilogueDefaultEEEEEvvEEEEvNT_6ParamsE,"",@"SHT_CUDA_INFO"
	.sectionflags	@""
	.align	4


	//----- nvinfo : EIATTR_CUDA_API_VERSION
	.align		4
        /*0000*/ 	.byte	0x04, 0x37
        /*0002*/ 	.short	(.L_21 - .L_20)
.L_20:
        /*0004*/ 	.word	0x00000082


	//----- nvinfo : EIATTR_KPARAM_INFO
	.align		4
.L_21:
        /*0008*/ 	.byte	0x04, 0x17
        /*000a*/ 	.short	(.L_23 - .L_22)
.L_22:
        /*000c*/ 	.word	0x00000000
        /*0010*/ 	.short	0x0000
        /*0012*/ 	.short	0x0070
        /*0014*/ 	.byte	0x00, 0xf0, 0x01, 0x10


	//----- nvinfo : EIATTR_SPARSE_MMA_MASK
	.align		4
.L_23:
        /*0018*/ 	.byte	0x03, 0x50
        /*001a*/ 	.short	0x0000


	//----- nvinfo : EIATTR_MAXREG_COUNT
	.align		4
        /*001c*/ 	.byte	0x03, 0x1b
        /*001e*/ 	.short	0x00a8


	//----- nvinfo : EIATTR_NUM_BARRIERS
	.align		4
        /*0020*/ 	.byte	0x02, 0x4c
        /*0022*/ 	.byte	0x01
	.zero		1


	//----- nvinfo : EIATTR_EXTERNS
	.align		4
        /*0024*/ 	.byte	0x04, 0x0f
        /*0026*/ 	.short	(.L_25 - .L_24)


	//   ....[0]....
	.align		4
.L_24:
        /*0028*/ 	.word	index@(__assertfail)


	//----- nvinfo : EIATTR_ANNOTATIONS
	.align		4
.L_25:
        /*002c*/ 	.byte	0x04, 0x55
        /*002e*/ 	.short	(.L_27 - .L_26)


	//   ....[0]....
.L_26:
        /*0030*/ 	.word	0x00000001
        /*0034*/ 	.byte	0x30, 0x0b, 0x00, 0x00, 0x01, 0x00, 0x00, 0x00, 0x80, 0xa1, 0x00, 0x00, 0x01, 0x00, 0x00, 0x00
        /*0044*/ 	.byte	0x50, 0xae, 0x00, 0x00


	//----- nvinfo : EIATTR_MERCURY_ISA_VERSION
	.align		4
.L_27:
        /*0048*/ 	.byte	0x03, 0x5f
        /*004a*/ 	.short	0x0101


	//----- nvinfo : EIATTR_INT_WARP_WIDE_INSTR_OFFSETS
	.align		4
        /*004c*/ 	.byte	0x04, 0x31
        /*004e*/ 	.short	(.L_29 - .L_28)


	//   ....[0]....
.L_28:
        /*0050*/ 	.word	0x00000440


	//   ....[1]....
        /*0054*/ 	.word	0x00000460


	//   ....[2]....
        /*0058*/ 	.word	0x000004e0


	//   ....[3]....
        /*005c*/ 	.word	0x000004f0


	//   ....[4]....
        /*0060*/ 	.word	0x00000500


	//   ....[5]....
        /*0064*/ 	.word	0x00000520


	//   ....[6]....
        /*0068*/ 	.word	0x000005b0


	//   ....[7]....
        /*006c*/ 	.word	0x000005d0


	//----- nvinfo : EIATTR_COOP_GROUP_MASK_REGIDS
	.align		4
.L_29:
        /*0070*/ 	.byte	0x04, 0x29
        /*0072*/ 	.short	(.L_31 - .L_30)


	//   ....[0]....
.L_30:
        /*0074*/ 	.word	0xffffffff


	//   ....[1]....
        /*0078*/ 	.word	0xffffffff


	//   ....[2]....
        /*007c*/ 	.word	0xffffffff


	//   ....[3]....
        /*0080*/ 	.word	0xffffffff


	//   ....[4]....
        /*0084*/ 	.word	0xffffffff


	//   ....[5]....
        /*0088*/ 	.word	0xffffffff


	//----- nvinfo : EIATTR_COOP_GROUP_INSTR_OFFSETS
	.align		4
.L_31:
        /*008c*/ 	.byte	0x04, 0x28
        /*008e*/ 	.short	(.L_33 - .L_32)


	//   ....[0]....
.L_32:
        /*0090*/ 	.word	0x00000070


	//   ....[1]....
        /*0094*/ 	.word	0x00000080


	//   ....[2]....
        /*0098*/ 	.word	0x00000140


	//   ....[3]....
        /*009c*/ 	.word	0x00000330


	//   ....[4]....
        /*00a0*/ 	.word	0x00000370


	//   ....[5]....
        /*00a4*/ 	.word	0x000003c0


	//----- nvinfo : EIATTR_REG_RECONFIG
	.align		4
.L_33:
        /*00a8*/ 	.byte	0x01, 0x54
	.zero		2


	//----- nvinfo : EIATTR_SYSCALL_OFFSETS
	.align		4
        /*00ac*/ 	.byte	0x04, 0x46
        /*00ae*/ 	.short	(.L_35 - .L_34)


	//   ....[0]....
.L_34:
        /*00b0*/ 	.word	0x00001600


	//----- nvinfo : EIATTR_MBARRIER_INSTR_OFFSETS
	.align		4
.L_35:
        /*00b4*/ 	.byte	0x04, 0x39
        /*00b6*/ 	.short	(.L_37 - .L_36)


	//   ....[0]....
.L_36:
        /*00b8*/ 	.word	0x00000240
        /*00bc*/ 	.word	0x000000ff
        /*00c0*/ 	.word	0x00000000
        /*00c4*/ 	.short	0x0100
        /*00c6*/ 	.byte	0x08
	.zero		1


	//   ....[1]....
        /*00c8*/ 	.word	0x00000250
        /*00cc*/ 	.word	0x000000ff
        /*00d0*/ 	.word	0x00000038
        /*00d4*/ 	.short	0x0100
        /*00d6*/ 	.byte	0x08
	.zero		1


	//   ....[2]....
        /*00d8*/ 	.word	0x00000260
        /*00dc*/ 	.word	0x000000ff
        /*00e0*/ 	.word	0x00000008
        /*00e4*/ 	.short	0x0100
        /*00e6*/ 	.byte	0x08
	.zero		1


	//   ....[3]....
        /*00e8*/ 	.word	0x00000270
        /*00ec*/ 	.word	0x000000ff
        /*00f0*/ 	.word	0x00000040
        /*00f4*/ 	.short	0x0100
        /*00f6*/ 	.byte	0x08
	.zero		1


	//   ....[4]....
        /*00f8*/ 	.word	0x00000280
        /*00fc*/ 	.word	0x000000ff
        /*0100*/ 	.word	0x00000010
        /*0104*/ 	.short	0x0100
        /*0106*/ 	.byte	0x08
	.zero		1


	//   ....[5]....
        /*0108*/ 	.word	0x00000290
        /*010c*/ 	.word	0x000000ff
        /*0110*/ 	.word	0x00000048
        /*0114*/ 	.short	0x0100
        /*0116*/ 	.byte	0x08
	.zero		1


	//   ....[6]....
        /*0118*/ 	.word	0x000002a0
        /*011c*/ 	.word	0x000000ff
        /*0120*/ 	.word	0x00000018
        /*0124*/ 	.short	0x0100
        /*0126*/ 	.byte	0x08
	.zero		1


	//   ....[7]....
        /*0128*/ 	.word	0x000002b0
        /*012c*/ 	.word	0x000000ff
        /*0130*/ 	.word	0x00000050
        /*0134*/ 	.short	0x0100
        /*0136*/ 	.byte	0x08
	.zero		1


	//   ....[8]....
        /*0138*/ 	.word	0x000002c0
        /*013c*/ 	.word	0x000000ff
        /*0140*/ 	.word	0x00000020
        /*0144*/ 	.short	0x0100
        /*0146*/ 	.byte	0x08
	.zero		1


	//   ....[9]....
        /*0148*/ 	.word	0x000002d0
        /*014c*/ 	.word	0x000000ff
        /*0150*/ 	.word	0x00000058
        /*0154*/ 	.short	0x0100
        /*0156*/ 	.byte	0x08
	.zero		1


	//   ....[10]....
        /*0158*/ 	.word	0x000002e0
        /*015c*/ 	.word	0x000000ff
        /*0160*/ 	.word	0x00000028
        /*0164*/ 	.short	0x0100
        /*0166*/ 	.byte	0x08
	.zero		1


	//   ....[11]....
        /*0168*/ 	.word	0x000002f0
        /*016c*/ 	.word	0x000000ff
        /*0170*/ 	.word	0x00000060
        /*0174*/ 	.short	0x0100
        /*0176*/ 	.byte	0x08
	.zero		1


	//   ....[12]....
        /*0178*/ 	.word	0x00000300
        /*017c*/ 	.word	0x000000ff
        /*0180*/ 	.word	0x00000030
        /*0184*/ 	.short	0x0100
        /*0186*/ 	.byte	0x08
	.zero		1


	//   ....[13]....
        /*0188*/ 	.word	0x00000310
        /*018c*/ 	.word	0x000000ff
        /*0190*/ 	.word	0x00000068
        /*0194*/ 	.short	0x0100
        /*0196*/ 	.byte	0x08
	.zero		1


	//   ....[14]....
        /*0198*/ 	.word	0x00000610
        /*019c*/ 	.word	0x000000ff
        /*01a0*/ 	.word	0x000000a0
        /*01a4*/ 	.short	0x0100
        /*01a6*/ 	.byte	0x08
	.zero		1


	//   ....[15]....
        /*01a8*/ 	.word	0x00000680
        /*01ac*/ 	.word	0x000000ff
        /*01b0*/ 	.word	0x000000a8
        /*01b4*/ 	.short	0x0100
        /*01b6*/ 	.byte	0x08
	.zero		1


	//   ....[16]....
        /*01b8*/ 	.word	0x000006a0
        /*01bc*/ 	.word	0x000000ff
        /*01c0*/ 	.word	0x00000080
        /*01c4*/ 	.short	0x0100
        /*01c6*/ 	.byte	0x09
	.zero		1


	//   ....[17]....
        /*01c8*/ 	.word	0x000006b0
        /*01cc*/ 	.word	0x000000ff
        /*01d0*/ 	.word	0x00000088
        /*01d4*/ 	.short	0x0100
        /*01d6*/ 	.byte	0x09
	.zero		1


	//   ....[18]....
        /*01d8*/ 	.word	0x000006c0
        /*01dc*/ 	.word	0x000000ff
        /*01e0*/ 	.word	0x00000090
        /*01e4*/ 	.short	0x0100
        /*01e6*/ 	.byte	0x09
	.zero		1


	//   ....[19]....
        /*01e8*/ 	.word	0x000006d0
        /*01ec*/ 	.word	0x000000ff
        /*01f0*/ 	.word	0x00000098
        /*01f4*/ 	.short	0x0100
        /*01f6*/ 	.byte	0x09
	.zero		1


	//   ....[20]....
        /*01f8*/ 	.word	0x000014e0
        /*01fc*/ 	.word	0x0000009d
        /*0200*/ 	.word	0x00000000
        /*0204*/ 	.short	0x010a
        /*0206*/ 	.byte	0x2a
	.zero		1


	//   ....[21]....
        /*0208*/ 	.word	0x00001680
        /*020c*/ 	.word	0x00000003
        /*0210*/ 	.word	0x00000000
        /*0214*/ 	.short	0x010a
        /*0216*/ 	.byte	0x3f
	.zero		1


	//   ....[22]....
        /*0218*/ 	.word	0x000016e0
        /*021c*/ 	.word	0x00000003
        /*0220*/ 	.word	0x00000000
        /*0224*/ 	.short	0x010a
        /*0226*/ 	.byte	0x3f
	.zero		1


	//   ....[23]....
        /*0228*/ 	.word	0x00001c70
        /*022c*/ 	.word	0x000000ff
        /*0230*/ 	.word	0x00000000
        /*0234*/ 	.short	0x010a
        /*0236*/ 	.byte	0x08
	.zero		1


	//   ....[24]....
        /*0238*/ 	.word	0x00001cb0
        /*023c*/ 	.word	0x000000ff
        /*0240*/ 	.word	0x00000000
        /*0244*/ 	.short	0x010a
        /*0246*/ 	.byte	0x08
	.zero		1


	//   ....[25]....
        /*0248*/ 	.word	0x00002140
        /*024c*/ 	.word	0x000000ff
        /*0250*/ 	.word	0x00000000
        /*0254*/ 	.short	0x0101
        /*0256*/ 	.byte	0x08
	.zero		1


	//   ....[26]....
        /*0258*/ 	.word	0x00002230
        /*025c*/ 	.word	0x0000009e
        /*0260*/ 	.word	0x00000000
        /*0264*/ 	.short	0x0101
        /*0266*/ 	.byte	0x2d
	.zero		1


	//   ....[27]....
        /*0268*/ 	.word	0x00002320
        /*026c*/ 	.word	0x000000ff
        /*0270*/ 	.word	0x00000000
        /*0274*/ 	.short	0x0101
        /*0276*/ 	.byte	0x04
	.zero		1


	//   ....[28]....
        /*0278*/ 	.word	0x000023d0
        /*027c*/ 	.word	0x0000009d
        /*0280*/ 	.word	0x00000010
        /*0284*/ 	.short	0x010a
        /*0286*/ 	.byte	0x2a
	.zero		1


	//   ....[29]....
        /*0288*/ 	.word	0x0000a1a0
        /*028c*/ 	.word	0x000000a0
        /*0290*/ 	.word	0x00000000
        /*0294*/ 	.short	0x0101
        /*0296*/ 	.byte	0x2d
	.zero		1


	//   ....[30]....
        /*0298*/ 	.word	0x0000ab00
        /*029c*/ 	.word	0x0000000a
        /*02a0*/ 	.word	0x00000038
        /*02a4*/ 	.short	0x010a
        /*02a6*/ 	.byte	0x3f
	.zero		1


	//   ....[31]....
        /*02a8*/ 	.word	0x0000afb0
        /*02ac*/ 	.word	0x00000008
        /*02b0*/ 	.word	0x000000a8
        /*02b4*/ 	.short	0x0101
        /*02b6*/ 	.byte	0x3f
	.zero		1


	//   ....[32]....
        /*02b8*/ 	.word	0x0000b700
        /*02bc*/ 	.word	0x00000009
        /*02c0*/ 	.word	0x00000000
        /*02c4*/ 	.short	0x010a
        /*02c6*/ 	.byte	0x3f
	.zero		1


	//   ....[33]....
        /*02c8*/ 	.word	0x0000b780
        /*02cc*/ 	.word	0x00000008
        /*02d0*/ 	.word	0x00000000
        /*02d4*/ 	.short	0x010a
        /*02d6*/ 	.byte	0x3f
	.zero		1


	//   ....[34]....
        /*02d8*/ 	.word	0x0000b810
        /*02dc*/ 	.word	0x00000009
        /*02e0*/ 	.word	0x00000000
        /*02e4*/ 	.short	0x010a
        /*02e6*/ 	.byte	0x3f
	.zero		1


	//   ....[35]....
        /*02e8*/ 	.word	0x0000b8a0
        /*02ec*/ 	.word	0x00000008
        /*02f0*/ 	.word	0x00000000
        /*02f4*/ 	.short	0x010a
        /*02f6*/ 	.byte	0x3f
	.zero		1


	//   ....[36]....
        /*02f8*/ 	.word	0x0000b930
        /*02fc*/ 	.word	0x00000009
        /*0300*/ 	.word	0x00000000
        /*0304*/ 	.short	0x010a
        /*0306*/ 	.byte	0x3f
	.zero		1


	//   ....[37]....
        /*0308*/ 	.word	0x0000b9c0
        /*030c*/ 	.word	0x00000006
        /*0310*/ 	.word	0x00000000
        /*0314*/ 	.short	0x010a
        /*0316*/ 	.byte	0x3f
	.zero		1


	//   ....[38]....
        /*0318*/ 	.word	0x0000ba50
        /*031c*/ 	.word	0x00000003
        /*0320*/ 	.word	0x00000000
        /*0324*/ 	.short	0x010a
        /*0326*/ 	.byte	0x3f
	.zero		1


	//   ....[39]....
        /*0328*/ 	.word	0x0000bab0
        /*032c*/ 	.word	0x0000009f
        /*0330*/ 	.word	0x00000000
        /*0334*/ 	.short	0x010a
        /*0336*/ 	.byte	0x3f
	.zero		1


	//   ....[40]....
        /*0338*/ 	.word	0x0000bb00
        /*033c*/ 	.word	0x00000003
        /*0340*/ 	.word	0x00000000
        /*0344*/ 	.short	0x010a
        /*0346*/ 	.byte	0x3f
	.zero		1


	//   ....[41]....
        /*0348*/ 	.word	0x0000bb60
        /*034c*/ 	.word	0x00000004
        /*0350*/ 	.word	0x00000000
        /*0354*/ 	.short	0x010a
        /*0356*/ 	.byte	0x3f
	.zero		1


	//   ....[42]....
        /*0358*/ 	.word	0x0000bbb0
        /*035c*/ 	.word	0x0000009f
        /*0360*/ 	.word	0x00000010
        /*0364*/ 	.short	0x010a
        /*0366*/ 	.byte	0x3f
	.zero		1


	//   ....[43]....
        /*0368*/ 	.word	0x0000bc80
        /*036c*/ 	.word	0x0000000a
        /*0370*/ 	.word	0x00000038
        /*0374*/ 	.short	0x010a
        /*0376*/ 	.byte	0x3f
	.zero		1


	//   ....[44]....
        /*0378*/ 	.word	0x0000bd50
        /*037c*/ 	.word	0x00000009
        /*0380*/ 	.word	0x00000000
        /*0384*/ 	.short	0x010a
        /*0386*/ 	.byte	0x3f
	.zero		1


	//   ....[45]....
        /*0388*/ 	.word	0x0000bda0
        /*038c*/ 	.word	0x00000008
        /*0390*/ 	.word	0x00000000
        /*0394*/ 	.short	0x010a
        /*0396*/ 	.byte	0x3f
	.zero		1


	//   ....[46]....
        /*0398*/ 	.word	0x0000bdf0
        /*039c*/ 	.word	0x00000009
        /*03a0*/ 	.word	0x00000000
        /*03a4*/ 	.short	0x010a
        /*03a6*/ 	.byte	0x3f
	.zero		1


	//   ....[47]....
        /*03a8*/ 	.word	0x0000be40
        /*03ac*/ 	.word	0x00000008
        /*03b0*/ 	.word	0x00000000
        /*03b4*/ 	.short	0x010a
        /*03b6*/ 	.byte	0x3f
	.zero		1


	//   ....[48]....
        /*03b8*/ 	.word	0x0000be90
        /*03bc*/ 	.word	0x00000009
        /*03c0*/ 	.word	0x00000000
        /*03c4*/ 	.short	0x010a
        /*03c6*/ 	.byte	0x3f
	.zero		1


	//   ....[49]....
        /*03c8*/ 	.word	0x0000bee0
        /*03cc*/ 	.word	0x00000006
        /*03d0*/ 	.word	0x00000000
        /*03d4*/ 	.short	0x010a
        /*03d6*/ 	.byte	0x3f
	.zero		1


	//----- nvinfo : EIATTR_NUM_MBARRIERS
	.align		4
.L_37:
        /*03d8*/ 	.byte	0x03, 0x38
        /*03da*/ 	.short	0x0014


	//----- nvinfo : EIATTR_EXIT_INSTR_OFFSETS
	.align		4
        /*03dc*/ 	.byte	0x04, 0x1c
        /*03de*/ 	.short	(.L_39 - .L_38)


	//   ....[0]....
.L_38:
        /*03e0*/ 	.word	0x00001200


	//   ....[1]....
        /*03e4*/ 	.word	0x00001260


	//   ....[2]....
        /*03e8*/ 	.word	0x0000a830


	//   ....[3]....
        /*03ec*/ 	.word	0x0000a860


	//   ....[4]....
        /*03f0*/ 	.word	0x0000baa0


	//----- nvinfo : EIATTR_MAX_THREADS
	.align		4
.L_39:
        /*03f4*/ 	.byte	0x04, 0x05
        /*03f6*/ 	.short	(.L_41 - .L_40)
.L_40:
        /*03f8*/ 	.word	0x00000180
        /*03fc*/ 	.word	0x00000001
        /*0400*/ 	.word	0x00000001


	//----- nvinfo : EIATTR_CRS_STACK_SIZE
	.align		4
.L_41:
        /*0404*/ 	.byte	0x04, 0x1e
        /*0406*/ 	.short	(.L_43 - .L_42)
.L_42:
        /*0408*/ 	.word	0x00000000


	//----- nvinfo : EIATTR_CBANK_PARAM_SIZE
	.align		4
.L_43:
        /*040c*/ 	.byte	0x03, 0x19
        /*040e*/ 	.short	0x0470


	//----- nvinfo : EIATTR_PARAM_CBANK
	.align		4
        /*0410*/ 	.byte	0x04, 0x0a
        /*0412*/ 	.short	(.L_45 - .L_44)
	.align		4
.L_44:
        /*0414*/ 	.word	index@(.nv.constant0._ZN7cutlass13device_kernelINS_4gemm6kernel13GemmUniversalIN4cute5tupleIJiiiiEEENS1_10collective13CollectiveMmaINS1_34MainloopSm90TmaGmmaWarpSpecializedILi7ENS5_IJNS4_1CILi1EEESB_SB_EEENS1_32KernelTmaWarpSpecializedPingpongEEENS5_IJNSA_ILi64EEENSA_ILi256EEENSA_ILi128EEEEEENS_6half_tENS5_IJlSB_lEEESJ_SK_NS4_8TiledMMAINS4_8MMA_AtomIJNS4_4SM904GMMA26MMA_64x256x16_F32F16F16_SSILNSO_5MajorE0ELSQ_0ELNSO_7ScaleInE1ELSR_1EEEEEENS4_6LayoutISC_NS5_IJNSA_ILi0EEESV_SV_EEEEENS5_IJNS4_10UnderscoreESY_SY_EEEEENS4_13SM90_TMA_LOADENS4_14ComposedLayoutINS4_7SwizzleILi3ELi4ELi3EEENS4_18smem_ptr_flag_bitsILi16EEENSU_INS5_IJNSA_ILi8EEESF_EEENS5_IJSF_SB_EEEEEEEvNS4_8identityES11_S1B_vS1C_EENS_8epilogue10collective6detail29Sm90TmaWarpSpecializedAdapterINS1F_15DefaultEpilogueISJ_SK_SK_NS1E_6thread17LinearCombinationISJ_Li1EffLNS1J_9ScaleType4KindE0ELNS_15FloatRoundStyleE2ESJ_EENS1_15EpilogueDefaultEEEEEvvEEEEvNT_6ParamsE)
        /*0418*/ 	.short	0x0210
        /*041a*/ 	.short	0x0470


	//----- nvinfo : EIATTR_SW_WAR
	.align		4
.L_45:
        /*041c*/ 	.byte	0x04, 0x36
        /*041e*/ 	.short	(.L_47 - .L_46)
.L_46:
        /*0420*/ 	.word	0x00000008
.L_47:


//--------------------- .nv.callgraph             --------------------------
	.section	.nv.callgraph,"",@"SHT_CUDA_CALLGRAPH"
	.align	4
	.sectionentsize	8
	.align		4
        /*0000*/ 	.word	0x00000000
	.align		4
        /*0004*/ 	.word	0xffffffff
	.align		4
        /*0008*/ 	.word	index@(_ZN7cutlass13device_kernelINS_4gemm6kernel13GemmUniversalIN4cute5tupleIJiiiiEEENS1_10collective13CollectiveMmaINS1_34MainloopSm90TmaGmmaWarpSpecializedILi7ENS5_IJNS4_1CILi1EEESB_SB_EEENS1_32KernelTmaWarpSpecializedPingpongEEENS5_IJNSA_ILi64EEENSA_ILi256EEENSA_ILi128EEEEEENS_6half_tENS5_IJlSB_lEEESJ_SK_NS4_8TiledMMAINS4_8MMA_AtomIJNS4_4SM904GMMA26MMA_64x256x16_F32F16F16_SSILNSO_5MajorE0ELSQ_0ELNSO_7ScaleInE1ELSR_1EEEEEENS4_6LayoutISC_NS5_IJNSA_ILi0EEESV_SV_EEEEENS5_IJNS4_10UnderscoreESY_SY_EEEEENS4_13SM90_TMA_LOADENS4_14ComposedLayoutINS4_7SwizzleILi3ELi4ELi3EEENS4_18smem_ptr_flag_bitsILi16EEENSU_INS5_IJNSA_ILi8EEESF_EEENS5_IJSF_SB_EEEEEEEvNS4_8identityES11_S1B_vS1C_EENS_8epilogue10collective6detail29Sm90TmaWarpSpecializedAdapterINS1F_15DefaultEpilogueISJ_SK_SK_NS1E_6thread17LinearCombinationISJ_Li1EffLNS1J_9ScaleType4KindE0ELNS_15FloatRoundStyleE2ESJ_EENS1_15EpilogueDefaultEEEEEvvEEEEvNT_6ParamsE)
	.align		4
        /*000c*/ 	.word	index@(__assertfail)
	.align		4
        /*0010*/ 	.word	0x00000000
	.align		4
        /*0014*/ 	.word	0xfffffffe
	.align		4
        /*0018*/ 	.word	0x00000000
	.align		4
        /*001c*/ 	.word	0xfffffffd
	.align		4
        /*0020*/ 	.word	0x00000000
	.align		4
        /*0024*/ 	.word	0xfffffffc


//--------------------- .nv.constant4             --------------------------
	.section	.nv.constant4,"a",@progbits
	.align	8
	.align		8
.nv.constant4:
        /*0000*/ 	.dword	__assertfail
	.align		8
        /*0008*/ 	.dword	__unnamed_1
	.align		8
        /*0010*/ 	.dword	_ZN40_INTERNAL_27891ca4_4_k_cu_41722504_280644cuda3std3__45__cpo5beginE
	.align		8
        /*0018*/ 	.dword	_ZN40_INTERNAL_27891ca4_4_k_cu_41722504_280644cuda3std3__45__cpo3endE
	.align		8
        /*0020*/ 	.dword	_ZN40_INTERNAL_27891ca4_4_k_cu_41722504_280644cuda3std3__45__cpo6cbeginE
	.align		8
        /*0028*/ 	.dword	_ZN40_INTERNAL_27891ca4_4_k_cu_41722504_280644cuda3std3__45__cpo4cendE
	.align		8
        /*0030*/ 	.dword	_ZN40_INTERNAL_27891ca4_4_k_cu_41722504_280644cuda3std3__442_GLOBAL__N__27891ca4_4_k_cu_41722504_280646ignoreE
	.align		8
        /*0038*/ 	.dword	_ZN40_INTERNAL_27891ca4_4_k_cu_41722504_280644cuda3std3__419piecewise_constructE
	.align		8
        /*0040*/ 	.dword	_ZN40_INTERNAL_27891ca4_4_k_cu_41722504_280644cuda3std3__48in_placeE
	.align		8
        /*0048*/ 	.dword	_ZN40_INTERNAL_27891ca4_4_k_cu_41722504_280644cuda3std6ranges3__45__cpo4swapE
	.align		8
        /*0050*/ 	.dword	_ZN40_INTERNAL_27891ca4_4_k_cu_41722504_280644cuda3std6ranges3__45__cpo9iter_moveE
	.align		8
        /*0058*/ 	.dword	_ZN40_INTERNAL_27891ca4_4_k_cu_41722504_280644cute7productE
	.align		8
        /*0060*/ 	.dword	_ZN40_INTERNAL_27891ca4_4_k_cu_41722504_280644cute1_E
	.align		8
        /*0068*/ 	.dword	$str$22
	.align		8
        /*0070*/ 	.dword	$str$23


//--------------------- .text._ZN7cutlass13device_kernelINS_4gemm6kernel13GemmUniversalIN4cute5tupleIJiiiiEEENS1_10collective13CollectiveMmaINS1_34MainloopSm90TmaGmmaWarpSpecializedILi7ENS5_IJNS4_1CILi1EEESB_SB_EEENS1_32KernelTmaWarpSpecializedPingpongEEENS5_IJNSA_ILi64EEENSA_ILi256EEENSA_ILi128EEEEEENS_6half_tENS5_IJlSB_lEEESJ_SK_NS4_8TiledMMAINS4_8MMA_AtomIJNS4_4SM904GMMA26MMA_64x256x16_F32F16F16_SSILNSO_5MajorE0ELSQ_0ELNSO_7ScaleInE1ELSR_1EEEEEENS4_6LayoutISC_NS5_IJNSA_ILi0EEESV_SV_EEEEENS5_IJNS4_10UnderscoreESY_SY_EEEEENS4_13SM90_TMA_LOADENS4_14ComposedLayoutINS4_7SwizzleILi3ELi4ELi3EEENS4_18smem_ptr_flag_bitsILi16EEENSU_INS5_IJNSA_ILi8EEESF_EEENS5_IJSF_SB_EEEEEEEvNS4_8identityES11_S1B_vS1C_EENS_8epilogue10collective6detail29Sm90TmaWarpSpecializedAdapterINS1F_15DefaultEpilogueISJ_SK_SK_NS1E_6thread17LinearCombinationISJ_Li1EffLNS1J_9ScaleType4KindE0ELNS_15FloatRoundStyleE2ESJ_EENS1_15EpilogueDefaultEEEEEvvEEEEvNT_6ParamsE --------------------------
	.section	.text._ZN7cutlass13device_kernelINS_4gemm6kernel13GemmUniversalIN4cute5tupleIJiiiiEEENS1_10collective13CollectiveMmaINS1_34MainloopSm90TmaGmmaWarpSpecializedILi7ENS5_IJNS4_1CILi1EEESB_SB_EEENS1_32KernelTmaWarpSpecializedPingpongEEENS5_IJNSA_ILi64EEENSA_ILi256EEENSA_ILi128EEEEEENS_6half_tENS5_IJlSB_lEEESJ_SK_NS4_8TiledMMAINS4_8MMA_AtomIJNS4_4SM904GMMA26MMA_64x256x16_F32F16F16_SSILNSO_5MajorE0ELSQ_0ELNSO_7ScaleInE1ELSR_1EEEEEENS4_6LayoutISC_NS5_IJNSA_ILi0EEESV_SV_EEEEENS5_IJNS4_10UnderscoreESY_SY_EEEEENS4_13SM90_TMA_LOADENS4_14ComposedLayoutINS4_7SwizzleILi3ELi4ELi3EEENS4_18smem_ptr_flag_bitsILi16EEENSU_INS5_IJNSA_ILi8EEESF_EEENS5_IJSF_SB_EEEEEEEvNS4_8identityES11_S1B_vS1C_EENS_8epilogue10collective6detail29Sm90TmaWarpSpecializedAdapterINS1F_15DefaultEpilogueISJ_SK_SK_NS1E_6thread17LinearCombinationISJ_Li1EffLNS1J_9ScaleType4KindE0ELNS_15FloatRoundStyleE2ESJ_EENS1_15EpilogueDefaultEEEEEvvEEEEvNT_6ParamsE,"ax",@progbits
	.align	128
.text._ZN7cutlass13device_kernelINS_4gemm6kernel13GemmUniversalIN4cute5tupleIJiiiiEEENS1_10collective13CollectiveMmaINS1_34MainloopSm90TmaGmmaWarpSpecializedILi7ENS5_IJNS4_1CILi1EEESB_SB_EEENS1_32KernelTmaWarpSpecializedPingpongEEENS5_IJNSA_ILi64EEENSA_ILi256EEENSA_ILi128EEEEEENS_6half_tENS5_IJlSB_lEEESJ_SK_NS4_8TiledMMAINS4_8MMA_AtomIJNS4_4SM904GMMA26MMA_64x256x16_F32F16F16_SSILNSO_5MajorE0ELSQ_0ELNSO_7ScaleInE1ELSR_1EEEEEENS4_6LayoutISC_NS5_IJNSA_ILi0EEESV_SV_EEEEENS5_IJNS4_10UnderscoreESY_SY_EEEEENS4_13SM90_TMA_LOADENS4_14ComposedLayoutINS4_7SwizzleILi3ELi4ELi3EEENS4_18smem_ptr_flag_bitsILi16EEENSU_INS5_IJNSA_ILi8EEESF_EEENS5_IJSF_SB_EEEEEEEvNS4_8identityES11_S1B_vS1C_EENS_8epilogue10collective6detail29Sm90TmaWarpSpecializedAdapterINS1F_15DefaultEpilogueISJ_SK_SK_NS1E_6thread17LinearCombinationISJ_Li1EffLNS1J_9ScaleType4KindE0ELNS_15FloatRoundStyleE2ESJ_EENS1_15EpilogueDefaultEEEEEvvEEEEvNT_6ParamsE:
        .type           _ZN7cutlass13device_kernelINS_4gemm6kernel13GemmUniversalIN4cute5tupleIJiiiiEEENS1_10collective13CollectiveMmaINS1_34MainloopSm90TmaGmmaWarpSpecializedILi7ENS5_IJNS4_1CILi1EEESB_SB_EEENS1_32KernelTmaWarpSpecializedPingpongEEENS5_IJNSA_ILi64EEENSA_ILi256EEENSA_ILi128EEEEEENS_6half_tENS5_IJlSB_lEEESJ_SK_NS4_8TiledMMAINS4_8MMA_AtomIJNS4_4SM904GMMA26MMA_64x256x16_F32F16F16_SSILNSO_5MajorE0ELSQ_0ELNSO_7ScaleInE1ELSR_1EEEEEENS4_6LayoutISC_NS5_IJNSA_ILi0EEESV_SV_EEEEENS5_IJNS4_10UnderscoreESY_SY_EEEEENS4_13SM90_TMA_LOADENS4_14ComposedLayoutINS4_7SwizzleILi3ELi4ELi3EEENS4_18smem_ptr_flag_bitsILi16EEENSU_INS5_IJNSA_ILi8EEESF_EEENS5_IJSF_SB_EEEEEEEvNS4_8identityES11_S1B_vS1C_EENS_8epilogue10collective6detail29Sm90TmaWarpSpecializedAdapterINS1F_15DefaultEpilogueISJ_SK_SK_NS1E_6thread17LinearCombinationISJ_Li1EffLNS1J_9ScaleType4KindE0ELNS_15FloatRoundStyleE2ESJ_EENS1_15EpilogueDefaultEEEEEvvEEEEvNT_6ParamsE,@function
        .size           _ZN7cutlass13device_kernelINS_4gemm6kernel13GemmUniversalIN4cute5tupleIJiiiiEEENS1_10collective13CollectiveMmaINS1_34MainloopSm90TmaGmmaWarpSpecializedILi7ENS5_IJNS4_1CILi1EEESB_SB_EEENS1_32KernelTmaWarpSpecializedPingpongEEENS5_IJNSA_ILi64EEENSA_ILi256EEENSA_ILi128EEEEEENS_6half_tENS5_IJlSB_lEEESJ_SK_NS4_8TiledMMAINS4_8MMA_AtomIJNS4_4SM904GMMA26MMA_64x256x16_F32F16F16_SSILNSO_5MajorE0ELSQ_0ELNSO_7ScaleInE1ELSR_1EEEEEENS4_6LayoutISC_NS5_IJNSA_ILi0EEESV_SV_EEEEENS5_IJNS4_10UnderscoreESY_SY_EEEEENS4_13SM90_TMA_LOADENS4_14ComposedLayoutINS4_7SwizzleILi3ELi4ELi3EEENS4_18smem_ptr_flag_bitsILi16EEENSU_INS5_IJNSA_ILi8EEESF_EEENS5_IJSF_SB_EEEEEEEvNS4_8identityES11_S1B_vS1C_EENS_8epilogue10collective6detail29Sm90TmaWarpSpecializedAdapterINS1F_15DefaultEpilogueISJ_SK_SK_NS1E_6thread17LinearCombinationISJ_Li1EffLNS1J_9ScaleType4KindE0ELNS_15FloatRoundStyleE2ESJ_EENS1_15EpilogueDefaultEEEEEvvEEEEvNT_6ParamsE,(.L_x_331 - _ZN7cutlass13device_kernelINS_4gemm6kernel13GemmUniversalIN4cute5tupleIJiiiiEEENS1_10collective13CollectiveMmaINS1_34MainloopSm90TmaGmmaWarpSpecializedILi7ENS5_IJNS4_1CILi1EEESB_SB_EEENS1_32KernelTmaWarpSpecializedPingpongEEENS5_IJNSA_ILi64EEENSA_ILi256EEENSA_ILi128EEEEEENS_6half_tENS5_IJlSB_lEEESJ_SK_NS4_8TiledMMAINS4_8MMA_AtomIJNS4_4SM904GMMA26MMA_64x256x16_F32F16F16_SSILNSO_5MajorE0ELSQ_0ELNSO_7ScaleInE1ELSR_1EEEEEENS4_6LayoutISC_NS5_IJNSA_ILi0EEESV_SV_EEEEENS5_IJNS4_10UnderscoreESY_SY_EEEEENS4_13SM90_TMA_LOADENS4_14ComposedLayoutINS4_7SwizzleILi3ELi4ELi3EEENS4_18smem_ptr_flag_bitsILi16EEENSU_INS5_IJNSA_ILi8EEESF_EEENS5_IJSF_SB_EEEEEEEvNS4_8identityES11_S1B_vS1C_EENS_8epilogue10collective6detail29Sm90TmaWarpSpecializedAdapterINS1F_15DefaultEpilogueISJ_SK_SK_NS1E_6thread17LinearCombinationISJ_Li1EffLNS1J_9ScaleType4KindE0ELNS_15FloatRoundStyleE2ESJ_EENS1_15EpilogueDefaultEEEEEvvEEEEvNT_6ParamsE)
        .other          _ZN7cutlass13device_kernelINS_4gemm6kernel13GemmUniversalIN4cute5tupleIJiiiiEEENS1_10collective13CollectiveMmaINS1_34MainloopSm90TmaGmmaWarpSpecializedILi7ENS5_IJNS4_1CILi1EEESB_SB_EEENS1_32KernelTmaWarpSpecializedPingpongEEENS5_IJNSA_ILi64EEENSA_ILi256EEENSA_ILi128EEEEEENS_6half_tENS5_IJlSB_lEEESJ_SK_NS4_8TiledMMAINS4_8MMA_AtomIJNS4_4SM904GMMA26MMA_64x256x16_F32F16F16_SSILNSO_5MajorE0ELSQ_0ELNSO_7ScaleInE1ELSR_1EEEEEENS4_6LayoutISC_NS5_IJNSA_ILi0EEESV_SV_EEEEENS5_IJNS4_10UnderscoreESY_SY_EEEEENS4_13SM90_TMA_LOADENS4_14ComposedLayoutINS4_7SwizzleILi3ELi4ELi3EEENS4_18smem_ptr_flag_bitsILi16EEENSU_INS5_IJNSA_ILi8EEESF_EEENS5_IJSF_SB_EEEEEEEvNS4_8identityES11_S1B_vS1C_EENS_8epilogue10collective6detail29Sm90TmaWarpSpecializedAdapterINS1F_15DefaultEpilogueISJ_SK_SK_NS1E_6thread17LinearCombinationISJ_Li1EffLNS1J_9ScaleType4KindE0ELNS_15FloatRoundStyleE2ESJ_EENS1_15EpilogueDefaultEEEEEvvEEEEvNT_6ParamsE,@"STO_CUDA_ENTRY STV_DEFAULT"
_ZN7cutlass13device_kernelINS_4gemm6kernel13GemmUniversalIN4cute5tupleIJiiiiEEENS1_10collective13CollectiveMmaINS1_34MainloopSm90TmaGmmaWarpSpecializedILi7ENS5_IJNS4_1CILi1EEESB_SB_EEENS1_32KernelTmaWarpSpecializedPingpongEEENS5_IJNSA_ILi64EEENSA_ILi256EEENSA_ILi128EEEEEENS_6half_tENS5_IJlSB_lEEESJ_SK_NS4_8TiledMMAINS4_8MMA_AtomIJNS4_4SM904GMMA26MMA_64x256x16_F32F16F16_SSILNSO_5MajorE0ELSQ_0ELNSO_7ScaleInE1ELSR_1EEEEEENS4_6LayoutISC_NS5_IJNSA_ILi0EEESV_SV_EEEEENS5_IJNS4_10UnderscoreESY_SY_EEEEENS4_13SM90_TMA_LOADENS4_14ComposedLayoutINS4_7SwizzleILi3ELi4ELi3EEENS4_18smem_ptr_flag_bitsILi16EEENSU_INS5_IJNSA_ILi8EEESF_EEENS5_IJSF_SB_EEEEEEEvNS4_8identityES11_S1B_vS1C_EENS_8epilogue10collective6detail29Sm90TmaWarpSpecializedAdapterINS1F_15DefaultEpilogueISJ_SK_SK_NS1E_6thread17LinearCombinationISJ_Li1EffLNS1J_9ScaleType4KindE0ELNS_15FloatRoundStyleE2ESJ_EENS1_15EpilogueDefaultEEEEEvvEEEEvNT_6ParamsE:
[----:B------:R-:W0:Y:S02]  /*0000*/  LDC R1, c[0x0][0x28] ;  /* 0x00000a00ff017b82 */ /* 0x000e240000000800 */
[----:B0-----:R-:W-:Y:S01]  /*0010*/  VIADD R1, R1, 0xfffffff8 ;  /* 0xfffffff801017836 */ /* 0x001fe20000000000 */
[----:B------:R-:W0:Y:S01]  /*0020*/  S2R R4, SR_TID.X ;  /* 0x0000000000047919 */ /* 0x000e220000002100 */
[----:B------:R-:W-:Y:S01]  /*0030*/  ELECT P0, URZ, PT ;  /* 0x00000000003f782f */ /* 0x000fe20003800000 */
[----:B------:R-:W-:Y:S01]  /*0040*/  BSSY B0, `(.L_x_0) ;  /* 0x000000f000007945 */ /* 0x000fe20003800000 */
[--C-:B0-----:R-:W-:Y:S02]  /*0050*/  SHF.R.U32.HI R0, RZ, 0x5, R4.reuse ;  /* 0x00000005ff007819 */ /* 0x101fe40000011604 */
[----:B------:R-:W-:-:S03]  /*0060*/  SHF.R.U32.HI R5, RZ, 0x7, R4 ;  /* 0x00000007ff057819 */ /* 0x000fc60000011604 */
[----:B------:R-:W0:Y:S04]  /*0070*/  SHFL.IDX PT, R2, R0, RZ, 0x1f ;  /* 0x00001fff00027589 */ /* 0x000e2800000e0000 */
[----:B------:R1:W2:Y:S01]  /*0080*/  SHFL.IDX PT, R8, R5, RZ, 0x1f ;  /* 0x00001fff05087589 */ /* 0x0002a200000e0000 */
[----:B0-----:R-:W-:-:S13]  /*0090*/  ISETP.NE.OR P0, PT, R2, RZ, !P0 ;  /* 0x000000ff0200720c */ /* 0x001fda0004705670 */
[----:B-12---:R-:W-:Y:S05]  /*00a0*/  @P0 BRA `(.L_x_1) ;  /* 0x0000000000200947 */ /* 0x006fea0003800000 */
[----:B------:R-:W-:Y:S02]  /*00b0*/  ULDC.64 UR4, c[0x0][0x198] ;  /* 0x0000660000047ab9 */ /* 0x000fe40000000a00 */
[----:B------:R-:W-:Y:S02]  /*00c0*/  UIADD3 UR6, UP0, UR4, 0xf0, URZ ;  /* 0x000000f004067890 */ /* 0x000fe4000ff1e03f */
[----:B------:R-:W-:Y:S02]  /*00d0*/  UIADD3 UR4, UP1, UR4, 0x1f0, URZ ;  /* 0x000001f004047890 */ /* 0x000fe4000ff3e03f */
[----:B------:R-:W-:Y:S02]  /*00e0*/  UIADD3.X UR7, URZ, UR5, URZ, UP0, !UPT ;  /* 0x000000053f077290 */ /* 0x000fe400087fe43f */
[----:B------:R-:W-:-:S07]  /*00f0*/  UIADD3.X UR5, URZ, UR5, URZ, UP1, !UPT ;  /* 0x000000053f057290 */ /* 0x000fce0008ffe43f */
[----:B------:R0:W-:Y:S02]  /*0100*/  UTMACCTL.PF [UR6] ;  /* 0x00000000060079b9 */ /* 0x0001e40008040000 */
[----:B------:R0:W-:Y:S02]  /*0110*/  UTMACCTL.PF [UR4] ;  /* 0x00000000040079b9 */ /* 0x0001e40008040000 */
[----:B0-----:R-:W-:Y:S01]  /*0120*/  NOP ;  /* 0x0000000000007918 */ /* 0x001fe20000000000 */
.L_x_1:
[----:B------:R-:W-:Y:S05]  /*0130*/  BSYNC B0 ;  /* 0x0000000000007941 */ /* 0x000fea0003800000 */
.L_x_0:
[----:B------:R-:W0:Y:S02]  /*0140*/  SHFL.IDX PT, R3, R0, RZ, 0x1f ;  /* 0x00001fff00037589 */ /* 0x000e2400000e0000 */
[----:B0-----:R-:W-:-:S13]  /*0150*/  ISETP.NE.AND P0, PT, R3, RZ, PT ;  /* 0x000000ff0300720c */ /* 0x001fda0003f05270 */
[----:B------:R-:W-:Y:S05]  /*0160*/  @P0 BRA `(.L_x_2) ;  /* 0x0000000000700947 */ /* 0x000fea0003800000 */
[----:B------:R-:W0:Y:S01]  /*0170*/  S2UR UR8, SR_CgaCtaId ;  /* 0x00000000000879c3 */ /* 0x000e220000008800 */
[----:B------:R-:W-:Y:S01]  /*0180*/  UMOV UR4, 0x400 ;  /* 0x0000040000047882 */ /* 0x000fe20000000000 */
[----:B------:R-:W-:Y:S01]  /*0190*/  UMOV UR5, 0x1 ;  /* 0x0000000100057882 */ /* 0x000fe20000000000 */
[----:B------:R-:W-:Y:S01]  /*01a0*/  UMOV UR6, 0x80 ;  /* 0x0000008000067882 */ /* 0x000fe20000000000 */
[----:B------:R-:W-:Y:S01]  /*01b0*/  ELECT P0, URZ, PT ;  /* 0x00000000003f782f */ /* 0x000fe20003800000 */
[----:B------:R-:W-:-:S04]  /*01c0*/  UIADD3 UR6, -UR6, 0x100000, URZ ;  /* 0x0010000006067890 */ /* 0x000fc8000fffe13f */
[----:B------:R-:W-:Y:S02]  /*01d0*/  USHF.L.U32 UR7, UR6, 0xb, URZ ;  /* 0x0000000b06077899 */ /* 0x000fe4000800063f */
[----:B------:R-:W-:Y:S02]  /*01e0*/  USHF.L.U32 UR6, UR6, 0x1, URZ ;  /* 0x0000000106067899 */ /* 0x000fe4000800063f */
[----:B0-----:R-:W-:Y:S02]  /*01f0*/  ULEA UR8, UR8, UR4, 0x18 ;  /* 0x0000000408087291 */ /* 0x001fe4000f8ec03f */
[----:B------:R-:W-:-:S04]  /*0200*/  UIADD3 UR4, -UR5, 0x100000, URZ ;  /* 0x0010000005047890 */ /* 0x000fc8000fffe13f */
[----:B------:R-:W-:Y:S02]  /*0210*/  USHF.L.U32 UR5, UR4, 0xb, URZ ;  /* 0x0000000b04057899 */ /* 0x000fe4000800063f */
[----:B------:R-:W-:Y:S01]  /*0220*/  USHF.L.U32 UR4, UR4, 0x1, URZ ;  /* 0x0000000104047899 */ /* 0x000fe2000800063f */
[----:B------:R-:W0:Y:S11]  /*0230*/  FENCE.VIEW.ASYNC.S ;  /* 0x00000000000073c6 */ /* 0x000e360000000000 */
[----:B0-----:R0:W1:Y:S01]  /*0240*/  SYNCS.EXCH.64 URZ, [UR8], UR4 ;  /* 0x00000004083f75b2 */ /* 0x0010620008000100 */
[----:B------:R0:W2:Y:S01]  /*0250*/  SYNCS.EXCH.64 URZ, [UR8+0x38], UR6 ;  /* 0x00003806083f75b2 */ /* 0x0000a20008000100 */
[----:B------:R0:W3:Y:S01]  /*0260*/  SYNCS.EXCH.64 URZ, [UR8+0x8], UR4 ;  /* 0x00000804083f75b2 */ /* 0x0000e20008000100 */
[----:B------:R0:W4:Y:S01]  /*0270*/  SYNCS.EXCH.64 URZ, [UR8+0x40], UR6 ;  /* 0x00004006083f75b2 */ /* 0x0001220008000100 */
[----:B------:R0:W0:Y:S01]  /*0280*/  SYNCS.EXCH.64 URZ, [UR8+0x10], UR4 ;  /* 0x00001004083f75b2 */ /* 0x0000220008000100 */
        /* <DEDUP_REMOVED lines=9> */
[----:B------:R-:W-:Y:S01]  /*0320*/  NOP ;  /* 0x0000000000007918 */ /* 0x000fe20000000000 */
.L_x_2:
[----:B------:R-:W5:Y:S01]  /*0330*/  SHFL.IDX PT, R6, R0, RZ, 0x1f ;  /* 0x00001fff00067589 */ /* 0x000f6200000e0000 */
[----:B------:R-:W-:Y:S01]  /*0340*/  ELECT P0, URZ, PT ;  /* 0x00000000003f782f */ /* 0x000fe20003800000 */
[----:B------:R-:W-:Y:S01]  /*0350*/  NOP ;  /* 0x0000000000007918 */ /* 0x000fe20000000000 */
[----:B------:R-:W-:Y:S01]  /*0360*/  ELECT P1, URZ, PT ;  /* 0x00000000003f782f */ /* 0x000fe20003820000 */
[----:B------:R-:W1:Y:S01]  /*0370*/  SHFL.IDX PT, R3, R0, RZ, 0x1f ;  /* 0x00001fff00037589 */ /* 0x000e6200000e0000 */
[----:B0-----:R-:W-:Y:S01]  /*0380*/  UMOV UR4, 0x20 ;  /* 0x0000002000047882 */ /* 0x001fe20000000000 */
[----:B------:R-:W-:Y:S01]  /*0390*/  UMOV UR11, 0x80 ;  /* 0x00000080000b7882 */ /* 0x000fe20000000000 */
[----:B------:R-:W-:Y:S01]  /*03a0*/  NOP ;  /* 0x0000000000007918 */ /* 0x000fe20000000000 */
[C---:B------:R-:W-:Y:S01]  /*03b0*/  VIADD R33, R8.reuse, 0xffffffff ;  /* 0xffffffff08217836 */ /* 0x040fe20000000000 */
[----:B------:R-:W0:Y:S01]  /*03c0*/  SHFL.IDX PT, R5, R5, RZ, 0x1f ;  /* 0x00001fff05057589 */ /* 0x000e2200000e0000 */
[----:B------:R-:W-:Y:S01]  /*03d0*/  ULDC.64 UR36, c[0x0][0x208] ;  /* 0x0000820000247ab9 */ /* 0x000fe20000000a00 */
[----:B------:R-:W-:-:S02]  /*03e0*/  ISETP.NE.AND P2, PT, R8, RZ, PT ;  /* 0x000000ff0800720c */ /* 0x000fc40003f45270 */
[----:B------:R-:W-:Y:S02]  /*03f0*/  ISETP.GE.U32.AND P3, PT, R33, 0x2, PT ;  /* 0x000000022100780c */ /* 0x000fe40003f66070 */
[----:B-----5:R-:W-:Y:S02]  /*0400*/  ISETP.NE.OR P0, PT, R6, RZ, !P0 ;  /* 0x000000ff0600720c */ /* 0x020fe40004705670 */
[----:B-1----:R-:W-:Y:S02]  /*0410*/  ISETP.NE.OR P1, PT, R3, RZ, !P1 ;  /* 0x000000ff0300720c */ /* 0x002fe40004f25670 */
[----:B------:R-:W-:-:S04]  /*0420*/  SHF.R.S32.HI R3, RZ, 0x1f, R2 ;  /* 0x0000001fff037819 */ /* 0x000fc80000011402 */
[----:B------:R-:W-:-:S05]  /*0430*/  LEA.HI R3, R3, R2, RZ, 0x2 ;  /* 0x0000000203037211 */ /* 0x000fca00078f10ff */
[----:B------:R-:W-:Y:S01]  /*0440*/  VOTEU.ALL UP0, P0 ;  /* 0x00000000003f7886 */ /* 0x000fe20000000000 */
[----:B------:R-:W-:Y:S01]  /*0450*/  LOP3.LUT R3, R3, 0xfffffffc, RZ, 0xc0, !PT ;  /* 0xfffffffc03037812 */ /* 0x000fe200078ec0ff */
[----:B------:R-:W-:-:S03]  /*0460*/  VOTEU.ALL UP1, P1 ;  /* 0x00000000003f7886 */ /* 0x000fc60000820000 */
[----:B------:R-:W1:Y:S01]  /*0470*/  @!UP0 S2UR UR7, SR_CgaCtaId ;  /* 0x00000000000789c3 */ /* 0x000e620000008800 */
[----:B------:R-:W-:Y:S01]  /*0480*/  @!UP0 UMOV UR6, 0x400 ;  /* 0x0000040000068882 */ /* 0x000fe20000000000 */
[----:B------:R-:W-:-:S04]  /*0490*/  @!UP0 UIADD3 UR4, -UR4, 0x100000, URZ ;  /* 0x0010000004048890 */ /* 0x000fc8000fffe13f */
[----:B------:R-:W-:Y:S02]  /*04a0*/  @!UP0 USHF.L.U32 UR5, UR4, 0xb, URZ ;  /* 0x0000000b04058899 */ /* 0x000fe4000800063f */
[----:B------:R-:W-:Y:S01]  /*04b0*/  @!UP0 USHF.L.U32 UR4, UR4, 0x1, URZ ;  /* 0x0000000104048899 */ /* 0x000fe2000800063f */
[----:B------:R-:W-:Y:S01]  /*04c0*/  IMAD.IADD R0, R2, 0x1, -R3 ;  /* 0x0000000102007824 */ /* 0x000fe200078e0a03 */
[----:B------:R-:W-:Y:S01]  /*04d0*/  @!UP1 UMOV UR9, 0x400 ;  /* 0x0000040000099882 */ /* 0x000fe20000000000 */
[----:B------:R-:W-:Y:S01]  /*04e0*/  VOTEU.ALL UP2, P1 ;  /* 0x00000000003f7886 */ /* 0x000fe20000840000 */
[----:B------:R-:W-:Y:S01]  /*04f0*/  VOTEU.ALL UP3, P1 ;  /* 0x00000000003f7886 */ /* 0x000fe20000860000 */
[----:B------:R-:W-:Y:S01]  /*0500*/  VOTEU.ALL UP4, P1 ;  /* 0x00000000003f7886 */ /* 0x000fe20000880000 */
[----:B------:R-:W5:Y:S01]  /*0510*/  @!UP1 S2UR UR10, SR_CgaCtaId ;  /* 0x00000000000a99c3 */ /* 0x000f620000008800 */
[----:B------:R-:W-:Y:S01]  /*0520*/  VOTEU.ALL UP5, P1 ;  /* 0x00000000003f7886 */ /* 0x000fe200008a0000 */
[----:B------:R-:W-:-:S04]  /*0530*/  SHF.R.S32.HI R3, RZ, 0x1f, R4 ;  /* 0x0000001fff037819 */ /* 0x000fc80000011404 */
[----:B------:R-:W-:-:S04]  /*0540*/  LEA.HI R3, R3, R4, RZ, 0x7 ;  /* 0x0000000403037211 */ /* 0x000fc800078f38ff */
[----:B------:R-:W-:-:S05]  /*0550*/  LOP3.LUT R3, R3, 0xffffff80, RZ, 0xc0, !PT ;  /* 0xffffff8003037812 */ /* 0x000fca00078ec0ff */
[----:B------:R-:W-:Y:S01]  /*0560*/  IMAD.IADD R3, R4, 0x1, -R3 ;  /* 0x0000000104037824 */ /* 0x000fe200078e0a03 */
[----:B-1----:R-:W-:Y:S02]  /*0570*/  @!UP0 ULEA UR8, UR7, UR6, 0x18 ;  /* 0x0000000607088291 */ /* 0x002fe4000f8ec03f */
[----:B------:R-:W-:-:S04]  /*0580*/  @!UP1 UIADD3 UR6, -UR11, 0x100000, URZ ;  /* 0x001000000b069890 */ /* 0x000fc8000fffe13f */
[----:B------:R-:W-:Y:S02]  /*0590*/  @!UP1 USHF.L.U32 UR7, UR6, 0xb, URZ ;  /* 0x0000000b06079899 */ /* 0x000fe4000800063f */
[----:B------:R-:W-:Y:S01]  /*05a0*/  @!UP1 USHF.L.U32 UR6, UR6, 0x1, URZ ;  /* 0x0000000106069899 */ /* 0x000fe2000800063f */
[----:B------:R-:W-:Y:S01]  /*05b0*/  VOTEU.ALL UP0, P0 ;  /* 0x00000000003f7886 */ /* 0x000fe20000000000 */
[----:B-----5:R-:W-:Y:S01]  /*05c0*/  @!UP1 ULEA UR9, UR10, UR9, 0x18 ;  /* 0x000000090a099291 */ /* 0x020fe2000f8ec03f */
[----:B------:R-:W-:Y:S02]  /*05d0*/  VOTEU.ALL UP1, P0 ;  /* 0x00000000003f7886 */ /* 0x000fe40000020000 */
[----:B------:R-:W-:Y:S01]  /*05e0*/  ULDC.64 UR10, c[0x0][0x598] ;  /* 0x00016600000a7ab9 */ /* 0x000fe20000000a00 */
[----:B------:R-:W-:Y:S01]  /*05f0*/  ISETP.NE.AND P0, PT, R0, 0x3, PT ;  /* 0x000000030000780c */ /* 0x000fe20003f05270 */
[----:B------:R-:W1:Y:S02]  /*0600*/  FENCE.VIEW.ASYNC.S ;  /* 0x00000000000073c6 */ /* 0x000e640000000000 */
[----:B-1----:R1:W2:Y:S01]  /*0610*/  @!UP0 SYNCS.EXCH.64 URZ, [UR8+0xa0], UR4 ;  /* 0x0000a004083f85b2 */ /* 0x0022a20008000100 */
[----:B------:R-:W-:-:S02]  /*0620*/  ISETP.NE.U32.AND P1, PT, RZ, UR10, PT ;  /* 0x0000000aff007c0c */ /* 0x000fc4000bf25070 */
[----:B------:R-:W-:Y:S02]  /*0630*/  ISETP.EQ.OR P0, PT, R0, RZ, !P0 ;  /* 0x000000ff0000720c */ /* 0x000fe40004702670 */
[----:B------:R-:W-:Y:S02]  /*0640*/  ISETP.NE.AND.EX P1, PT, RZ, UR11, PT, P1 ;  /* 0x0000000bff007c0c */ /* 0x000fe4000bf25310 */
[----:B------:R-:W-:-:S04]  /*0650*/  ISETP.EQ.AND P0, PT, R8, RZ, P0 ;  /* 0x000000ff0800720c */ /* 0x000fc80000702270 */
[----:B------:R-:W-:-:S04]  /*0660*/  SEL R16, RZ, 0x1, !P0 ;  /* 0x00000001ff107807 */ /* 0x000fc80004000000 */
[----:B------:R-:W-:Y:S01]  /*0670*/  SEL R16, R16, 0x2, P3 ;  /* 0x0000000210107807 */ /* 0x000fe20001800000 */
[----:B------:R1:W2:Y:S01]  /*0680*/  @!UP1 SYNCS.EXCH.64 URZ, [UR8+0xa8], UR4 ;  /* 0x0000a804083f95b2 */ /* 0x0002a20008000100 */
[----:B------:R-:W-:Y:S01]  /*0690*/  NOP ;  /* 0x0000000000007918 */ /* 0x000fe20000000000 */
[----:B------:R1:W2:Y:S01]  /*06a0*/  @!UP2 SYNCS.EXCH.64 URZ, [UR9+0x80], UR6 ;  /* 0x00008006093fa5b2 */ /* 0x0002a20008000100 */
[----:B------:R1:W2:Y:S01]  /*06b0*/  @!UP3 SYNCS.EXCH.64 URZ, [UR9+0x88], UR6 ;  /* 0x00008806093fb5b2 */ /* 0x0002a20008000100 */
[----:B------:R1:W2:Y:S01]  /*06c0*/  @!UP4 SYNCS.EXCH.64 URZ, [UR9+0x90], UR6 ;  /* 0x00009006093fc5b2 */ /* 0x0002a20008000100 */
[----:B------:R1:W2:Y:S01]  /*06d0*/  @!UP5 SYNCS.EXCH.64 URZ, [UR9+0x98], UR6 ;  /* 0x00009806093fd5b2 */ /* 0x0002a20008000100 */
[----:B------:R-:W-:Y:S01]  /*06e0*/  NOP ;  /* 0x0000000000007918 */ /* 0x000fe20000000000 */
[----:B--234-:R-:W-:Y:S06]  /*06f0*/  BAR.SYNC.DEFER_BLOCKING 0x0 ;  /* 0x0000000000007b1d */ /* 0x01cfec0000010000 */
[----:B01----:R-:W-:Y:S05]  /*0700*/  @!P1 BRA `(.L_x_3) ;  /* 0x00000000001c9947 */ /* 0x003fea0003800000 */
[----:B------:R-:W0:Y:S02]  /*0710*/  LDC.64 R6, c[0x0][0x598] ;  /* 0x00016600ff067b82 */ /* 0x000e240000000a00 */
[----:B0-----:R-:W2:Y:S02]  /*0720*/  LDG.E.64 R6, desc[UR36][R6.64] ;  /* 0x0000002406067981 */ /* 0x001ea4000c1e1b00 */
[----:B--2---:R-:W-:-:S04]  /*0730*/  ISETP.NE.U32.AND P0, PT, R6, RZ, PT ;  /* 0x000000ff0600720c */ /* 0x004fc80003f05070 */
[----:B------:R-:W-:-:S13]  /*0740*/  ISETP.NE.AND.EX P0, PT, R7, RZ, PT, P0 ;  /* 0x000000ff0700720c */ /* 0x000fda0003f05300 */
[----:B------:R-:W-:Y:S05]  /*0750*/  @!P0 BRA `(.L_x_3) ;  /* 0x0000000000088947 */ /* 0x000fea0003800000 */
[----:B------:R1:W5:Y:S01]  /*0760*/  LD.E R153, desc[UR36][R6.64] ;  /* 0x0000002406997980 */ /* 0x000362000c101900 */
[----:B------:R-:W-:Y:S05]  /*0770*/  BRA `(.L_x_4) ;  /* 0x0000000000247947 */ /* 0x000fea0003800000 */
.L_x_3:
[----:B------:R-:W-:Y:S02]  /*0780*/  ULDC.64 UR4, c[0x0][0x588] ;  /* 0x0001620000047ab9 */ /* 0x000fe40000000a00 */
[----:B------:R-:W-:-:S04]  /*0790*/  ISETP.NE.U32.AND P0, PT, RZ, UR4, PT ;  /* 0x00000004ff007c0c */ /* 0x000fc8000bf05070 */
[----:B------:R-:W-:-:S13]  /*07a0*/  ISETP.NE.AND.EX P0, PT, RZ, UR5, PT, P0 ;  /* 0x00000005ff007c0c */ /* 0x000fda000bf05300 */
[----:B------:R-:W-:Y:S05]  /*07b0*/  @!P0 BRA `(.L_x_5) ;  /* 0x00000000000c8947 */ /* 0x000fea0003800000 */
[----:B------:R-:W0:Y:S02]  /*07c0*/  LDC.64 R6, c[0x0][0x588] ;  /* 0x00016200ff067b82 */ /* 0x000e240000000a00 */
[----:B0-----:R0:W5:Y:S01]  /*07d0*/  LDG.E R153, desc[UR36][R6.64] ;  /* 0x0000002406997981 */ /* 0x001162000c1e1900 */
[----:B------:R-:W-:Y:S05]  /*07e0*/  BRA `(.L_x_4) ;  /* 0x0000000000087947 */ /* 0x000fea0003800000 */
.L_x_5:
[----:B------:R-:W-:Y:S02]  /*07f0*/  ULDC UR4, c[0x0][0x580] ;  /* 0x0001600000047ab9 */ /* 0x000fe40000000800 */
[----:B------:R-:W-:-:S07]  /*0800*/  IMAD.U32 R153, RZ, RZ, UR4 ;  /* 0x00000004ff997e24 */ /* 0x000fce000f8e00ff */
.L_x_4:
[----:B------:R-:W-:Y:S02]  /*0810*/  ULDC.64 UR4, c[0x0][0x5a0] ;  /* 0x0001680000047ab9 */ /* 0x000fe40000000a00 */
[----:B------:R-:W-:-:S04]  /*0820*/  ISETP.NE.U32.AND P0, PT, RZ, UR4, PT ;  /* 0x00000004ff007c0c */ /* 0x000fc8000bf05070 */
[----:B------:R-:W-:-:S13]  /*0830*/  ISETP.NE.AND.EX P0, PT, RZ, UR5, PT, P0 ;  /* 0x00000005ff007c0c */ /* 0x000fda000bf05300 */
[----:B------:R-:W-:Y:S05]  /*0840*/  @!P0 BRA `(.L_x_6) ;  /* 0x00000000001c8947 */ /* 0x000fea0003800000 */
[----:B01----:R-:W0:Y:S02]  /*0850*/  LDC.64 R6, c[0x0][0x5a0] ;  /* 0x00016800ff067b82 */ /* 0x003e240000000a00 */
[----:B0-----:R-:W2:Y:S02]  /*0860*/  LDG.E.64 R6, desc[UR36][R6.64] ;  /* 0x0000002406067981 */ /* 0x001ea4000c1e1b00 */
[----:B--2---:R-:W-:-:S04]  /*0870*/  ISETP.NE.U32.AND P0, PT, R6, RZ, PT ;  /* 0x000000ff0600720c */ /* 0x004fc80003f05070 */
[----:B------:R-:W-:-:S13]  /*0880*/  ISETP.NE.AND.EX P0, PT, R7, RZ, PT, P0 ;  /* 0x000000ff0700720c */ /* 0x000fda0003f05300 */
[----:B------:R-:W-:Y:S05]  /*0890*/  @!P0 BRA `(.L_x_6) ;  /* 0x0000000000088947 */ /* 0x000fea0003800000 */
[----:B------:R3:W5:Y:S01]  /*08a0*/  LD.E R152, desc[UR36][R6.64] ;  /* 0x0000002406987980 */ /* 0x000762000c101900 */
[----:B------:R-:W-:Y:S05]  /*08b0*/  BRA `(.L_x_7) ;  /* 0x0000000000247947 */ /* 0x000fea0003800000 */
.L_x_6:
[----:B------:R-:W-:Y:S02]  /*08c0*/  ULDC.64 UR4, c[0x0][0x590] ;  /* 0x0001640000047ab9 */ /* 0x000fe40000000a00 */
[----:B------:R-:W-:-:S04]  /*08d0*/  ISETP.NE.U32.AND P0, PT, RZ, UR4, PT ;  /* 0x00000004ff007c0c */ /* 0x000fc8000bf05070 */
[----:B------:R-:W-:-:S13]  /*08e0*/  ISETP.NE.AND.EX P0, PT, RZ, UR5, PT, P0 ;  /* 0x00000005ff007c0c */ /* 0x000fda000bf05300 */
[----:B------:R-:W-:Y:S05]  /*08f0*/  @!P0 BRA `(.L_x_8) ;  /* 0x00000000000c8947 */ /* 0x000fea0003800000 */
[----:B01----:R-:W0:Y:S02]  /*0900*/  LDC.64 R6, c[0x0][0x590] ;  /* 0x00016400ff067b82 */ /* 0x003e240000000a00 */
[----:B0-----:R2:W5:Y:S01]  /*0910*/  LDG.E R152, desc[UR36][R6.64] ;  /* 0x0000002406987981 */ /* 0x001562000c1e1900 */
[----:B------:R-:W-:Y:S05]  /*0920*/  BRA `(.L_x_7) ;  /* 0x0000000000087947 */ /* 0x000fea0003800000 */
.L_x_8:
[----:B------:R-:W-:Y:S02]  /*0930*/  ULDC UR4, c[0x0][0x584] ;  /* 0x0001610000047ab9 */ /* 0x000fe40000000800 */
[----:B------:R-:W-:-:S07]  /*0940*/  IMAD.U32 R152, RZ, RZ, UR4 ;  /* 0x00000004ff987e24 */ /* 0x000fce000f8e00ff */
.L_x_7:
[----:B------:R-:W4:Y:S01]  /*0950*/  LDC R2, c[0x0][0x65c] ;  /* 0x00019700ff027b82 */ /* 0x000f220000000800 */
[----:B------:R-:W4:Y:S01]  /*0960*/  S2R R14, SR_CTAID.Y ;  /* 0x00000000000e7919 */ /* 0x000f220000002600 */
[----:B------:R-:W-:Y:S01]  /*0970*/  ULDC UR6, c[0x0][0x28c] ;  /* 0x0000a30000067ab9 */ /* 0x000fe20000000800 */
[----:B------:R-:W-:Y:S01]  /*0980*/  ISETP.NE.AND P0, PT, R8, 0x2, PT ;  /* 0x000000020800780c */ /* 0x000fe20003f05270 */
[----:B------:R-:W-:Y:S01]  /*0990*/  UIADD3 UR6, UR6, 0x7f, URZ ;  /* 0x0000007f06067890 */ /* 0x000fe2000fffe03f */
[----:B0123--:R-:W0:Y:S01]  /*09a0*/  S2R R6, SR_CTAID.X ;  /* 0x0000000000067919 */ /* 0x00fe220000002500 */
[----:B------:R-:W-:Y:S01]  /*09b0*/  IMAD.MOV.U32 R7, RZ, RZ, RZ ;  /* 0x000000ffff077224 */ /* 0x000fe200078e00ff */
[----:B------:R-:W-:Y:S01]  /*09c0*/  UMOV UR38, URZ ;  /* 0x0000003f00267c82 */ /* 0x000fe20008000000 */
[----:B------:R-:W-:Y:S01]  /*09d0*/  USHF.R.S32.HI UR7, URZ, 0x1f, UR6 ;  /* 0x0000001f3f077899 */ /* 0x000fe20008011406 */
[----:B------:R-:W-:Y:S01]  /*09e0*/  UMOV UR39, URZ ;  /* 0x0000003f00277c82 */ /* 0x000fe20008000000 */
[----:B------:R-:W-:-:S02]  /*09f0*/  ULDC.64 UR8, c[0x0][0x650] ;  /* 0x0001940000087ab9 */ /* 0x000fc40000000a00 */
[----:B------:R-:W-:-:S04]  /*0a00*/  ULEA.HI UR7, UR7, UR6, URZ, 0x7 ;  /* 0x0000000607077291 */ /* 0x000fc8000f8f383f */
[----:B------:R-:W-:Y:S01]  /*0a10*/  USHF.R.S32.HI UR40, URZ, 0x7, UR7 ;  /* 0x000000073f287899 */ /* 0x000fe20008011407 */
[----:B----4-:R-:W-:-:S13]  /*0a20*/  ISETP.NE.AND P1, PT, R2, 0x1, PT ;  /* 0x000000010200780c */ /* 0x010fda0003f25270 */
[----:B------:R-:W0:Y:S01]  /*0a30*/  @P1 LDC R19, c[0x0][0x10] ;  /* 0x00000400ff131b82 */ /* 0x000e220000000800 */
[----:B------:R-:W-:Y:S02]  /*0a40*/  @P1 IMAD.MOV.U32 R8, RZ, RZ, R14 ;  /* 0x000000ffff081224 */ /* 0x000fe400078e000e */
[----:B------:R-:W-:Y:S02]  /*0a50*/  @P1 IMAD.MOV.U32 R9, RZ, RZ, RZ ;  /* 0x000000ffff091224 */ /* 0x000fe400078e00ff */
[----:B------:R-:W-:-:S03]  /*0a60*/  @P1 IMAD.MOV.U32 R17, RZ, RZ, RZ ;  /* 0x000000ffff111224 */ /* 0x000fc600078e00ff */
[----:B------:R-:W1:Y:S01]  /*0a70*/  @!P1 LDC R11, c[0x0][0xc] ;  /* 0x00000300ff0b9b82 */ /* 0x000e620000000800 */
[----:B------:R-:W-:Y:S01]  /*0a80*/  ULDC UR4, c[0x0][0xc] ;  /* 0x0000030000047ab9 */ /* 0x000fe20000000800 */
[----:B------:R-:W-:Y:S02]  /*0a90*/  ULDC UR5, c[0x0][0x10] ;  /* 0x0000040000057ab9 */ /* 0x000fe40000000800 */
[----:B------:R-:W-:-:S04]  /*0aa0*/  UIMAD.WIDE.U32 UR4, UR4, UR5, URZ ;  /* 0x00000005040472a5 */ /* 0x000fc8000f8e003f */
[----:B------:R-:W2:Y:S01]  /*0ab0*/  LDC R2, c[0x0][0x14] ;  /* 0x00000500ff027b82 */ /* 0x000ea20000000800 */
[----:B0-----:R-:W-:-:S04]  /*0ac0*/  @P1 IMAD.WIDE.U32 R18, R6, R19, R8 ;  /* 0x0000001306121225 */ /* 0x001fc800078e0008 */
[----:B------:R-:W-:Y:S02]  /*0ad0*/  @P1 IMAD.IADD R17, R19, 0x1, R17 ;  /* 0x0000000113111824 */ /* 0x000fe400078e0211 */
[----:B-1----:R-:W-:-:S04]  /*0ae0*/  @!P1 IMAD.WIDE.U32 R8, R11, R14, R6 ;  /* 0x0000000e0b089225 */ /* 0x002fc800078e0006 */
[----:B------:R-:W-:Y:S02]  /*0af0*/  @!P1 IMAD.MOV.U32 R18, RZ, RZ, R8 ;  /* 0x000000ffff129224 */ /* 0x000fe400078e0008 */
[----:B------:R-:W-:Y:S02]  /*0b00*/  @!P1 IMAD.MOV.U32 R17, RZ, RZ, R9 ;  /* 0x000000ffff119224 */ /* 0x000fe400078e0009 */
[----:B--2---:R-:W-:-:S04]  /*0b10*/  IMAD.WIDE.U32 R12, R2, UR4, RZ ;  /* 0x00000004020c7c25 */ /* 0x004fc8000f8e00ff */
[----:B------:R-:W-:Y:S01]  /*0b20*/  IMAD R23, R2, UR5, RZ ;  /* 0x0000000502177c24 */ /* 0x000fe2000f8e02ff */
[----:B------:R0:W-:Y:S03]  /*0b30*/  STL.64 [R1], R12 ;  /* 0x0000000c01007387 */ /* 0x0001e60000100a00 */
[----:B------:R-:W-:Y:S01]  /*0b40*/  IMAD.IADD R23, R13, 0x1, R23 ;  /* 0x000000010d177824 */ /* 0x000fe200078e0217 */
[----:B------:R-:W-:Y:S06]  /*0b50*/  @P0 BRA `(.L_x_9) ;  /* 0x0000000000280947 */ /* 0x000fec0003800000 */
[----:B------:R-:W-:Y:S01]  /*0b60*/  UIMAD.WIDE.U32 UR4, UR40, 0x24924925, URZ ;  /* 0x24924925280478a5 */ /* 0x000fe2000f8e003f */
[----:B------:R-:W-:Y:S01]  /*0b70*/  IADD3 R18, P0, R18, R12, RZ ;  /* 0x0000000c12127210 */ /* 0x000fe20007f1e0ff */
[----:B------:R-:W-:Y:S02]  /*0b80*/  UISETP.GE.U32.AND UP0, UPT, UR40, 0x7, UPT ;  /* 0x000000072800788c */ /* 0x000fe4000bf06070 */
[----:B------:R-:W-:Y:S02]  /*0b90*/  UIADD3 UR4, -UR5, UR40, URZ ;  /* 0x0000002805047290 */ /* 0x000fe4000fffe13f */
[----:B------:R-:W-:Y:S01]  /*0ba0*/  IMAD.X R17, R23, 0x1, R17, P0 ;  /* 0x0000000117117824 */ /* 0x000fe200000e0611 */
[----:B------:R-:W-:Y:S01]  /*0bb0*/  UMOV UR39, URZ ;  /* 0x0000003f00277c82 */ /* 0x000fe20008000000 */
[----:B------:R-:W-:-:S04]  /*0bc0*/  ULEA.HI UR4, UR4, UR5, URZ, 0x1f ;  /* 0x0000000504047291 */ /* 0x000fc8000f8ff83f */
[----:B------:R-:W-:-:S04]  /*0bd0*/  USHF.R.U32.HI UR4, URZ, 0x2, UR4 ;  /* 0x000000023f047899 */ /* 0x000fc80008011604 */
[----:B------:R-:W-:Y:S02]  /*0be0*/  @UP0 ULOP3.LUT UR39, UR4, 0x1, URZ, 0xc0, !UPT ;  /* 0x0000000104270892 */ /* 0x000fe4000f8ec03f */
[----:B------:R-:W-:-:S12]  /*0bf0*/  UIMAD UR38, UR4, -0x7, UR40 ;  /* 0xfffffff9042678a4 */ /* 0x000fd8000f8e0228 */
.L_x_9:
[----:B------:R-:W-:Y:S01]  /*0c00*/  ISETP.GE.U32.AND P0, PT, R18, UR8, PT ;  /* 0x0000000812007c0c */ /* 0x000fe2000bf06070 */
[----:B------:R-:W-:Y:S01]  /*0c10*/  IMAD.MOV.U32 R19, RZ, RZ, -0x1 ;  /* 0xffffffffff137424 */ /* 0x000fe200078e00ff */
[----:B------:R-:W-:Y:S01]  /*0c20*/  PRMT R8, RZ, 0x7610, R8 ;  /* 0x00007610ff087816 */ /* 0x000fe20000000008 */
[----:B------:R-:W-:Y:S01]  /*0c30*/  IMAD.MOV.U32 R22, RZ, RZ, -0x1 ;  /* 0xffffffffff167424 */ /* 0x000fe200078e00ff */
[----:B------:R-:W-:Y:S01]  /*0c40*/  ISETP.GE.U32.AND.EX P0, PT, R17, UR9, PT, P0 ;  /* 0x0000000911007c0c */ /* 0x000fe2000bf06100 */
[----:B------:R-:W-:-:S12]  /*0c50*/  IMAD.MOV.U32 R2, RZ, RZ, -0x1 ;  /* 0xffffffffff027424 */ /* 0x000fd800078e00ff */
[----:B------:R-:W-:Y:S05]  /*0c60*/  @P0 BRA `(.L_x_10) ;  /* 0x00000004005c0947 */ /* 0x000fea0003800000 */
[----:B------:R-:W1:Y:S01]  /*0c70*/  LDC.64 R20, c[0x0][0x628] ;  /* 0x00018a00ff147b82 */ /* 0x000e620000000a00 */
[----:B------:R-:W-:Y:S02]  /*0c80*/  IMAD.MOV.U32 R8, RZ, RZ, R18 ;  /* 0x000000ffff087224 */ /* 0x000fe400078e0012 */
[----:B------:R-:W-:-:S05]  /*0c90*/  IMAD.MOV.U32 R9, RZ, RZ, R17 ;  /* 0x000000ffff097224 */ /* 0x000fca00078e0011 */
[----:B------:R-:W2:Y:S08]  /*0ca0*/  LDC R2, c[0x0][0x630] ;  /* 0x00018c00ff027b82 */ /* 0x000eb00000000800 */
[----:B------:R-:W3:Y:S01]  /*0cb0*/  LDC.64 R24, c[0x0][0x620] ;  /* 0x00018800ff187b82 */ /* 0x000ee20000000a00 */
[----:B-1----:R-:W-:-:S04]  /*0cc0*/  ISETP.NE.U32.AND P0, PT, R20, RZ, PT ;  /* 0x000000ff1400720c */ /* 0x002fc80003f05070 */
[----:B------:R-:W-:-:S13]  /*0cd0*/  ISETP.NE.AND.EX P0, PT, R21, RZ, PT, P0 ;  /* 0x000000ff1500720c */ /* 0x000fda0003f05300 */
[----:B--23--:R-:W-:Y:S05]  /*0ce0*/  @!P0 BRA `(.L_x_11) ;  /* 0x0000000000288947 */ /* 0x00cfea0003800000 */
[----:B0-----:R-:W0:Y:S02]  /*0cf0*/  LDC R13, c[0x0][0x634] ;  /* 0x00018d00ff0d7b82 */ /* 0x001e240000000800 */
[----:B0-----:R-:W-:-:S05]  /*0d00*/  IADD3 R13, P0, R18, R13, RZ ;  /* 0x0000000d120d7210 */ /* 0x001fca0007f1e0ff */
[----:B------:R-:W-:-:S04]  /*0d10*/  IMAD.X R15, RZ, RZ, R17, P0 ;  /* 0x000000ffff0f7224 */ /* 0x000fc800000e0611 */
[----:B------:R-:W-:-:S04]  /*0d20*/  IMAD.WIDE.U32 R8, R15, R20, RZ ;  /* 0x000000140f087225 */ /* 0x000fc800078e00ff */
[----:B------:R-:W-:-:S04]  /*0d30*/  IMAD.WIDE.U32 R10, P0, R13, R21, R8 ;  /* 0x000000150d0a7225 */ /* 0x000fc80007800008 */
[----:B------:R-:W-:-:S04]  /*0d40*/  IMAD.WIDE.U32 R8, R13, R20, RZ ;  /* 0x000000140d087225 */ /* 0x000fc800078e00ff */
[----:B------:R-:W-:Y:S01]  /*0d50*/  IMAD.X R13, RZ, RZ, RZ, P0 ;  /* 0x000000ffff0d7224 */ /* 0x000fe200000e06ff */
[----:B------:R-:W-:Y:S01]  /*0d60*/  IADD3 RZ, P0, R9, R10, RZ ;  /* 0x0000000a09ff7210 */ /* 0x000fe20007f1e0ff */
[----:B------:R-:W-:-:S04]  /*0d70*/  IMAD.MOV.U32 R12, RZ, RZ, R11 ;  /* 0x000000ffff0c7224 */ /* 0x000fc800078e000b */
[----:B------:R-:W-:-:S08]  /*0d80*/  IMAD.WIDE.U32.X R8, R15, R21, R12, P0 ;  /* 0x000000150f087225 */ /* 0x000fd000000e040c */
.L_x_11:
[-CC-:B------:R-:W-:Y:S01]  /*0d90*/  SHF.R.U64 R31, R8, R2.reuse, R9.reuse ;  /* 0x00000002081f7219 */ /* 0x180fe20000001209 */
[----:B0-----:R-:W0:Y:S01]  /*0da0*/  LDC R12, c[0x0][0x618] ;  /* 0x00018600ff0c7b82 */ /* 0x001e220000000800 */
[----:B------:R-:W-:Y:S01]  /*0db0*/  SHF.R.U32.HI R7, RZ, R2, R9 ;  /* 0x00000002ff077219 */ /* 0x000fe20000011609 */
[----:B------:R-:W-:Y:S01]  /*0dc0*/  ULDC UR4, c[0x0][0x150] ;  /* 0x0000540000047ab9 */ /* 0x000fe20000000800 */
[----:B------:R-:W-:Y:S01]  /*0dd0*/  IADD3 R11, P0, RZ, -R31, RZ ;  /* 0x8000001fff0b7210 */ /* 0x000fe20007f1e0ff */
[----:B------:R-:W-:Y:S01]  /*0de0*/  IMAD.MOV.U32 R19, RZ, RZ, R17 ;  /* 0x000000ffff137224 */ /* 0x000fe200078e0011 */
[----:B------:R-:W-:-:S03]  /*0df0*/  I2FP.F32.U32 R2, R6 ;  /* 0x0000000600027245 */ /* 0x000fc60000201000 */
[----:B------:R-:W1:Y:S01]  /*0e00*/  LDC.64 R26, c[0x0][0x640] ;  /* 0x00019000ff1a7b82 */ /* 0x000e620000000a00 */
[----:B------:R-:W-:Y:S02]  /*0e10*/  IMAD.X R13, RZ, RZ, ~R7, P0 ;  /* 0x000000ffff0d7224 */ /* 0x000fe400000e0e07 */
[----:B------:R-:W-:Y:S01]  /*0e20*/  FMUL R2, R2, UR4 ;  /* 0x0000000402027c20 */ /* 0x000fe20008400000 */
[----:B------:R-:W-:Y:S01]  /*0e30*/  IMAD.WIDE.U32 R8, R11, R24, R18 ;  /* 0x000000180b087225 */ /* 0x000fe200078e0012 */
[----:B------:R-:W-:-:S03]  /*0e40*/  ULDC UR4, c[0x0][0x154] ;  /* 0x0000550000047ab9 */ /* 0x000fc60000000800 */
[----:B------:R-:W-:Y:S01]  /*0e50*/  IMAD R10, R13, R24, RZ ;  /* 0x000000180d0a7224 */ /* 0x000fe200078e02ff */
[----:B------:R-:W2:Y:S01]  /*0e60*/  LDC R7, c[0x0][0x144] ;  /* 0x00005100ff077b82 */ /* 0x000ea20000000800 */
[----:B------:R-:W3:Y:S02]  /*0e70*/  F2I.U32.TRUNC.NTZ R2, R2 ;  /* 0x0000000200027305 */ /* 0x000ee4000020f000 */
[----:B------:R-:W-:-:S04]  /*0e80*/  IMAD R11, R11, R25, R10 ;  /* 0x000000190b0b7224 */ /* 0x000fc800078e020a */
[----:B------:R-:W-:Y:S01]  /*0e90*/  IMAD.IADD R9, R9, 0x1, R11 ;  /* 0x0000000109097824 */ /* 0x000fe200078e020b */
[----:B------:R-:W4:Y:S01]  /*0ea0*/  LDC R22, c[0x0][0x608] ;  /* 0x00018200ff167b82 */ /* 0x000f220000000800 */
[----:B------:R-:W-:-:S03]  /*0eb0*/  IMAD.MOV.U32 R11, RZ, RZ, -0x1 ;  /* 0xffffffffff0b7424 */ /* 0x000fc600078e00ff */
[--C-:B0-----:R-:W-:Y:S02]  /*0ec0*/  SHF.R.U64 R20, R8, R12, R9.reuse ;  /* 0x0000000c08147219 */ /* 0x101fe40000001209 */
[----:B------:R-:W-:Y:S02]  /*0ed0*/  I2FP.F32.U32 R8, R14 ;  /* 0x0000000e00087245 */ /* 0x000fe40000201000 */
[----:B------:R-:W0:Y:S01]  /*0ee0*/  LDC R24, c[0x0][0x658] ;  /* 0x00019600ff187b82 */ /* 0x000e220000000800 */
[----:B-1----:R-:W-:Y:S01]  /*0ef0*/  ISETP.NE.U32.AND P0, PT, R26, RZ, PT ;  /* 0x000000ff1a00720c */ /* 0x002fe20003f05070 */
[----:B---3--:R-:W-:Y:S02]  /*0f00*/  IMAD.MOV R10, RZ, RZ, -R2 ;  /* 0x000000ffff0a7224 */ /* 0x008fe400078e0a02 */
[----:B------:R-:W-:Y:S01]  /*0f10*/  FMUL R8, R8, UR4 ;  /* 0x0000000408087c20 */ /* 0x000fe20008400000 */
[----:B------:R-:W-:Y:S02]  /*0f20*/  SHF.R.U32.HI R9, RZ, R12, R9 ;  /* 0x0000000cff097219 */ /* 0x000fe40000011609 */
[----:B------:R-:W-:Y:S01]  /*0f30*/  ISETP.NE.AND.EX P0, PT, R27, RZ, PT, P0 ;  /* 0x000000ff1b00720c */ /* 0x000fe20003f05300 */
[----:B------:R1:W3:Y:S01]  /*0f40*/  F2I.U32.TRUNC.NTZ R15, R8 ;  /* 0x00000008000f7305 */ /* 0x0002e2000020f000 */
[----:B------:R-:W1:Y:S01]  /*0f50*/  LDC R19, c[0x0][0x148] ;  /* 0x00005200ff137b82 */ /* 0x000e620000000800 */
[----:B--2---:R-:W-:-:S07]  /*0f60*/  IMAD R2, R7, R10, R6 ;  /* 0x0000000a07027224 */ /* 0x004fce00078e0206 */
[----:B------:R-:W2:Y:S01]  /*0f70*/  LDC R25, c[0x0][0x600] ;  /* 0x00018000ff197b82 */ /* 0x000ea20000000800 */
[-CC-:B----4-:R-:W-:Y:S02]  /*0f80*/  SHF.R.U64 R32, R20, R22.reuse, R9.reuse ;  /* 0x0000001614207219 */ /* 0x190fe40000001209 */
[----:B------:R-:W-:Y:S01]  /*0f90*/  SHF.R.U32.HI R7, RZ, R22, R9 ;  /* 0x00000016ff077219 */ /* 0x000fe20000011609 */
[----:B------:R-:W-:-:S04]  /*0fa0*/  IMAD.MOV.U32 R9, RZ, RZ, 0x1 ;  /* 0x00000001ff097424 */ /* 0x000fc800078e00ff */
[----:B------:R-:W4:Y:S01]  /*0fb0*/  LDC R28, c[0x0][0x648] ;  /* 0x00019200ff1c7b82 */ /* 0x000f220000000800 */
[-C--:B0-----:R-:W-:Y:S02]  /*0fc0*/  SHF.L.U32 R6, R11, R24.reuse, RZ ;  /* 0x000000180b067219 */ /* 0x081fe400000006ff */
[--C-:B------:R-:W-:Y:S02]  /*0fd0*/  SHF.R.U64 R22, R32, R24, R7.reuse ;  /* 0x0000001820167219 */ /* 0x100fe40000001207 */
[----:B------:R-:W-:Y:S02]  /*0fe0*/  LOP3.LUT R13, RZ, R6, RZ, 0x33, !PT ;  /* 0x00000006ff0d7212 */ /* 0x000fe400078e33ff */
[-C--:B------:R-:W-:Y:S01]  /*0ff0*/  SHF.R.U32.HI R7, RZ, R24.reuse, R7 ;  /* 0x00000018ff077219 */ /* 0x080fe20000011607 */
[----:B------:R-:W0:Y:S01]  /*1000*/  LDC R29, c[0x0][0x638] ;  /* 0x00018e00ff1d7b82 */ /* 0x000e220000000800 */
[----:B------:R-:W-:Y:S01]  /*1010*/  SHF.L.U32 R12, R9, R24, RZ ;  /* 0x00000018090c7219 */ /* 0x000fe200000006ff */
[----:B------:R-:W-:-:S06]  /*1020*/  IMAD.MOV.U32 R6, RZ, RZ, R22 ;  /* 0x000000ffff067224 */ /* 0x000fcc00078e0016 */
[----:B------:R-:W0:Y:S01]  /*1030*/  LDC R30, c[0x0][0x610] ;  /* 0x00018400ff1e7b82 */ /* 0x000e220000000800 */
[----:B-1-3--:R-:W-:Y:S05]  /*1040*/  @!P0 BRA `(.L_x_12) ;  /* 0x0000000000288947 */ /* 0x00afea0003800000 */
[----:B------:R-:W1:Y:S02]  /*1050*/  LDC R11, c[0x0][0x64c] ;  /* 0x00019300ff0b7b82 */ /* 0x000e640000000800 */
[----:B-1----:R-:W-:-:S05]  /*1060*/  IADD3 R11, P0, R22, R11, RZ ;  /* 0x0000000b160b7210 */ /* 0x002fca0007f1e0ff */
        /* <DEDUP_REMOVED lines=8> */
.L_x_12:
[----:B----4-:R-:W-:Y:S01]  /*10f0*/  SHF.R.U64 R6, R6, R28, R7 ;  /* 0x0000001c06067219 */ /* 0x010fe20000001207 */
[----:B--2---:R-:W-:Y:S01]  /*1100*/  VIADD R7, R25, 0xffffffff ;  /* 0xffffffff19077836 */ /* 0x004fe20000000000 */
[----:B------:R-:W-:Y:S01]  /*1110*/  LOP3.LUT R13, R32, R13, RZ, 0xc0, !PT ;  /* 0x0000000d200d7212 */ /* 0x000fe200078ec0ff */
[----:B------:R-:W-:Y:S02]  /*1120*/  IMAD.MOV R15, RZ, RZ, -R15 ;  /* 0x000000ffff0f7224 */ /* 0x000fe400078e0a0f */
[----:B------:R-:W-:Y:S01]  /*1130*/  IMAD.MOV R8, RZ, RZ, -R6 ;  /* 0x000000ffff087224 */ /* 0x000fe200078e0a06 */
[----:B------:R-:W-:Y:S01]  /*1140*/  LOP3.LUT R7, R20, R7, RZ, 0xc0, !PT ;  /* 0x0000000714077212 */ /* 0x000fe200078ec0ff */
[----:B------:R-:W-:Y:S02]  /*1150*/  IMAD R13, R12, R6, R13 ;  /* 0x000000060c0d7224 */ /* 0x000fe400078e020d */
[----:B------:R-:W-:Y:S02]  /*1160*/  @P1 IMAD R2, R19, R15, R14 ;  /* 0x0000000f13021224 */ /* 0x000fe400078e020e */
[----:B0-----:R-:W-:-:S02]  /*1170*/  IMAD R6, R8, R29, R22 ;  /* 0x0000001d08067224 */ /* 0x001fc400078e0216 */
[----:B------:R-:W-:Y:S02]  /*1180*/  IMAD R2, R13, R30, R2 ;  /* 0x0000001e0d027224 */ /* 0x000fe400078e0202 */
[----:B------:R-:W-:Y:S02]  /*1190*/  IMAD R19, R6, R25, R7 ;  /* 0x0000001906137224 */ /* 0x000fe400078e0207 */
[----:B------:R-:W-:-:S03]  /*11a0*/  IMAD.MOV.U32 R8, RZ, RZ, 0x1 ;  /* 0x00000001ff087424 */ /* 0x000fc600078e00ff */
[----:B------:R-:W-:Y:S02]  /*11b0*/  SEL R22, R19, R2, !P1 ;  /* 0x0000000213167207 */ /* 0x000fe40004800000 */
[----:B------:R-:W-:Y:S01]  /*11c0*/  SEL R19, R2, R19, !P1 ;  /* 0x0000001302137207 */ /* 0x000fe20004800000 */
[----:B------:R-:W-:-:S07]  /*11d0*/  IMAD.MOV.U32 R2, RZ, RZ, R31 ;  /* 0x000000ffff027224 */ /* 0x000fce00078e001f */
.L_x_10:
[----:B------:R-:W-:Y:S05]  /*11e0*/  @!P2 BRA `(.L_x_13) ;  /* 0x000000940094a947 */ /* 0x000fea0003800000 */
[----:B------:R-:W-:-:S13]  /*11f0*/  ISETP.GT.U32.AND P0, PT, R33, 0x1, PT ;  /* 0x000000012100780c */ /* 0x000fda0003f04070 */
[----:B------:R-:W-:Y:S05]  /*1200*/  @P0 EXIT ;  /* 0x000000000000094d */ /* 0x000fea0003800000 */
.L_x_14:
[----:B------:R-:W-:-:S08]  /*1210*/  NOP ;  /* 0x0000000000007918 */ /* 0x000fd00000000000 */
[----:B------:R-:W1:Y:S02]  /*1220*/  USETMAXREG.TRY_ALLOC.CTAPOOL UP0, 0xe8 ;  /* 0x000000e8000079c8 */ /* 0x000e640008000600 */
[----:B-1----:R-:W-:-:S13]  /*1230*/  PLOP3.LUT P0, PT, PT, PT, UP0, 0x80, 0x0 ;  /* 0x000000000000781c */ /* 0x002fda0003f0f008 */
[----:B------:R-:W-:Y:S05]  /*1240*/  @!P0 BRA `(.L_x_14) ;  /* 0xfffffffc00f08947 */ /* 0x000fea000383ffff */
[----:B------:R-:W-:-:S13]  /*1250*/  LOP3.LUT P0, RZ, R8, 0xff, RZ, 0xc0, !PT ;  /* 0x000000ff08ff7812 */ /* 0x000fda000780c0ff */
[----:B------:R-:W-:Y:S05]  /*1260*/  @!P0 EXIT ;  /* 0x000000000000894d */ /* 0x000fea0003800000 */
[----:B------:R-:W1:Y:S01]  /*1270*/  S2UR UR4, SR_CgaCtaId ;  /* 0x00000000000479c3 */ /* 0x000e620000008800 */
[----:B------:R-:W-:Y:S01]  /*1280*/  VIADD R6, R5, 0xffffffff ;  /* 0xffffffff05067836 */ /* 0x000fe20000000000 */
[----:B------:R-:W-:Y:S01]  /*1290*/  SHF.R.S32.HI R0, RZ, 0x1f, R3 ;  /* 0x0000001fff007819 */ /* 0x000fe20000011403 */
[----:B------:R-:W-:Y:S01]  /*12a0*/  UMOV UR41, 0x400 ;  /* 0x0000040000297882 */ /* 0x000fe20000000000 */
[----:B------:R-:W-:Y:S01]  /*12b0*/  UISETP.LT.AND UP0, UPT, UR40, 0x1, UPT ;  /* 0x000000012800788c */ /* 0x000fe2000bf01270 */
[----:B------:R-:W-:Y:S01]  /*12c0*/  LOP3.LUT R172, R16, 0x1, RZ, 0xfc, !PT ;  /* 0x0000000110ac7812 */ /* 0x000fe200078efcff */
[----:B------:R-:W-:Y:S01]  /*12d0*/  USHF.L.U32 UR44, UR40, 0x1, URZ ;  /* 0x00000001282c7899 */ /* 0x000fe2000800063f */
[----:B------:R-:W-:Y:S01]  /*12e0*/  R2UR UR42, R6 ;  /* 0x00000000062a72ca */ /* 0x000fe200000e0000 */
[----:B------:R-:W-:Y:S01]  /*12f0*/  USEL UR43, UR40, 0x1, UP0 ;  /* 0x00000001282b7887 */ /* 0x000fe20008000000 */
[CC--:B------:R-:W-:Y:S02]  /*1300*/  LEA.HI R4, R0.reuse, R3.reuse, RZ, 0x2 ;  /* 0x0000000300047211 */ /* 0x0c0fe400078f10ff */
[----:B------:R-:W-:Y:S01]  /*1310*/  LEA.HI R0, R0, R3, RZ, 0x5 ;  /* 0x0000000300007211 */ /* 0x000fe200078f28ff */
[----:B------:R-:W-:Y:S01]  /*1320*/  UIADD3 UR43, -UR43, UR40, URZ ;  /* 0x000000282b2b7290 */ /* 0x000fe2000fffe13f */
[----:B------:R-:W-:-:S02]  /*1330*/  SHF.R.S32.HI R154, RZ, 0x2, R4 ;  /* 0x00000002ff9a7819 */ /* 0x000fc40000011404 */
[----:B------:R-:W-:Y:S02]  /*1340*/  SHF.R.S32.HI R5, RZ, 0x1f, R4 ;  /* 0x0000001fff057819 */ /* 0x000fe40000011404 */
[----:B------:R-:W-:Y:S02]  /*1350*/  LOP3.LUT R156, R4, 0xfffffffc, RZ, 0xc0, !PT ;  /* 0xfffffffc049c7812 */ /* 0x000fe400078ec0ff */
[----:B------:R-:W-:Y:S01]  /*1360*/  LEA.HI R5, R5, R154, RZ, 0x3 ;  /* 0x0000009a05057211 */ /* 0x000fe200078f18ff */
[----:B------:R-:W-:Y:S01]  /*1370*/  USHF.L.U32 UR42, UR42, 0x3, URZ ;  /* 0x000000032a2a7899 */ /* 0x000fe2000800063f */
[----:B------:R-:W-:Y:S01]  /*1380*/  ISETP.NE.AND P0, PT, R6, RZ, PT ;  /* 0x000000ff0600720c */ /* 0x000fe20003f05270 */
[----:B------:R-:W-:Y:S01]  /*1390*/  IMAD.IADD R156, R3, 0x1, -R156 ;  /* 0x00000001039c7824 */ /* 0x000fe200078e0a9c */
[----:B------:R-:W-:Y:S01]  /*13a0*/  LOP3.LUT R5, R5, 0xfffffff8, RZ, 0xc0, !PT ;  /* 0xfffffff805057812 */ /* 0x000fe200078ec0ff */
[----:B-1----:R-:W-:Y:S01]  /*13b0*/  ULEA UR41, UR4, UR41, 0x18 ;  /* 0x0000002904297291 */ /* 0x002fe2000f8ec03f */
[----:B------:R-:W-:Y:S01]  /*13c0*/  SEL R173, RZ, 0x1, P0 ;  /* 0x00000001ffad7807 */ /* 0x000fe20000000000 */
[----:B------:R-:W-:Y:S01]  /*13d0*/  IMAD.U32 R158, RZ, RZ, UR42 ;  /* 0x0000002aff9e7e24 */ /* 0x000fe2000f8e00ff */
[----:B------:R-:W-:Y:S01]  /*13e0*/  ULDC UR4, c[0x0][0x284] ;  /* 0x0000a10000047ab9 */ /* 0x000fe20000000800 */
[----:B------:R-:W-:Y:S01]  /*13f0*/  IMAD.IADD R154, R154, 0x1, -R5 ;  /* 0x000000019a9a7824 */ /* 0x000fe200078e0a05 */
[----:B------:R-:W-:Y:S01]  /*1400*/  UIADD3 UR45, UR41, 0x80, URZ ;  /* 0x00000080292d7890 */ /* 0x000fe2000fffe03f */
[----:B------:R-:W-:-:S02]  /*1410*/  SHF.R.S32.HI R5, RZ, 0x5, R0 ;  /* 0x00000005ff057819 */ /* 0x000fc40000011400 */
[C---:B------:R-:W-:Y:S02]  /*1420*/  LOP3.LUT R160, R158.reuse, 0x8, RZ, 0xc0, !PT ;  /* 0x000000089ea07812 */ /* 0x040fe400078ec0ff */
[--C-:B------:R-:W-:Y:S01]  /*1430*/  SHF.R.S32.HI R155, RZ, 0x1f, R154.reuse ;  /* 0x0000001fff9b7819 */ /* 0x100fe2000001149a */
[C-C-:B------:R-:W-:Y:S01]  /*1440*/  IMAD R161, R5.reuse, -0x10, -R154.reuse ;  /* 0xfffffff005a17824 */ /* 0x140fe200078e0a9a */
[----:B------:R-:W-:Y:S01]  /*1450*/  LOP3.LUT R158, R158, 0x8, RZ, 0xc, !PT ;  /* 0x000000089e9e7812 */ /* 0x000fe200078e0cff */
[----:B------:R-:W-:Y:S01]  /*1460*/  IMAD.U32 R157, RZ, RZ, UR45 ;  /* 0x0000002dff9d7e24 */ /* 0x000fe2000f8e00ff */
[----:B------:R-:W-:Y:S01]  /*1470*/  LOP3.LUT R160, R160, 0x18, RZ, 0x3c, !PT ;  /* 0x00000018a0a07812 */ /* 0x000fe200078e3cff */
[----:B------:R-:W-:-:S04]  /*1480*/  IMAD.WIDE R154, R5, 0x10, R154 ;  /* 0x00000010059a7825 */ /* 0x000fc800078e029a */
[----:B------:R-:W-:Y:S02]  /*1490*/  VIADD R159, R157, UR42 ;  /* 0x0000002a9d9f7c36 */ /* 0x000fe40008000000 */
[----:B------:R-:W-:-:S07]  /*14a0*/  VIADD R161, R161, UR4 ;  /* 0x00000004a1a17c36 */ /* 0x000fce0008000000 */
.L_x_290:
[----:B------:R-:W-:Y:S01]  /*14b0*/  SHF.L.U32 R0, R173, 0x1f, RZ ;  /* 0x0000001fad007819 */ /* 0x000fe200000006ff */
[----:B------:R-:W-:Y:S02]  /*14c0*/  ULDC UR4, c[0x0][0x28c] ;  /* 0x0000a30000047ab9 */ /* 0x000fe40000000800 */
[----:B------:R-:W-:Y:S01]  /*14d0*/  ISETP.LT.AND P1, PT, RZ, UR4, PT ;  /* 0x00000004ff007c0c */ /* 0x000fe2000bf21270 */
[----:B------:R-:W1:Y:S02]  /*14e0*/  SYNCS.PHASECHK.TRANS64.TRYWAIT P0, [R157+UR42], R0 ;  /* 0x000000009d0075a7 */ /* 0x000e64000800016a */
[----:B-1-34-:R-:W-:Y:S10]  /*14f0*/  @!P0 BRA `(.L_x_15) ;  /* 0x000000a4006c8947 */ /* 0x01aff40003800000 */
.L_x_315:
[----:B------:R-:W-:Y:S05]  /*1500*/  @P1 BRA `(.L_x_16) ;  /* 0x0000000000401947 */ /* 0x000fea0003800000 */
[----:B-1----:R-:W-:Y:S01]  /*1510*/  MOV R0, 0x0 ;  /* 0x0000000000007802 */ /* 0x002fe20000000f00 */
[----:B------:R-:W-:Y:S01]  /*1520*/  ULDC.64 UR4, c[0x4][0x68] ;  /* 0x01001a0000047ab9 */ /* 0x000fe20000000a00 */
[----:B------:R-:W-:Y:S01]  /*1530*/  ULDC.64 UR6, c[0x4][0x8] ;  /* 0x0100020000067ab9 */ /* 0x000fe20000000a00 */
[----:B------:R-:W-:Y:S01]  /*1540*/  IMAD.U32 R4, RZ, RZ, UR4 ;  /* 0x00000004ff047e24 */ /* 0x000fe2000f8e00ff */
[----:B------:R1:W2:Y:S01]  /*1550*/  LDC.64 R14, c[0x4][R0] ;  /* 0x01000000000e7b82 */ /* 0x0002a20000000a00 */
[----:B------:R-:W-:Y:S01]  /*1560*/  IMAD.U32 R5, RZ, RZ, UR5 ;  /* 0x00000005ff057e24 */ /* 0x000fe2000f8e00ff */
[----:B------:R-:W-:Y:S01]  /*1570*/  ULDC.64 UR4, c[0x4][0x70] ;  /* 0x01001c0000047ab9 */ /* 0x000fe20000000a00 */
[----:B------:R-:W-:Y:S02]  /*1580*/  IMAD.U32 R10, RZ, RZ, UR6 ;  /* 0x00000006ff0a7e24 */ /* 0x000fe4000f8e00ff */
[----:B------:R-:W-:Y:S02]  /*1590*/  IMAD.U32 R6, RZ, RZ, UR4 ;  /* 0x00000004ff067e24 */ /* 0x000fe4000f8e00ff */
[----:B------:R-:W-:-:S02]  /*15a0*/  IMAD.U32 R7, RZ, RZ, UR5 ;  /* 0x00000005ff077e24 */ /* 0x000fc4000f8e00ff */
[----:B------:R-:W-:Y:S02]  /*15b0*/  IMAD.U32 R11, RZ, RZ, UR7 ;  /* 0x00000007ff0b7e24 */ /* 0x000fe4000f8e00ff */
[----:B------:R-:W-:Y:S02]  /*15c0*/  IMAD.MOV.U32 R8, RZ, RZ, 0x1e1 ;  /* 0x000001e1ff087424 */ /* 0x000fe400078e00ff */
[----:B0-----:R-:W-:Y:S02]  /*15d0*/  IMAD.MOV.U32 R12, RZ, RZ, 0x1 ;  /* 0x00000001ff0c7424 */ /* 0x001fe400078e00ff */
[----:B-1----:R-:W-:-:S07]  /*15e0*/  IMAD.MOV.U32 R13, RZ, RZ, RZ ;  /* 0x000000ffff0d7224 */ /* 0x002fce00078e00ff */
[----:B------:R-:W-:-:S07]  /*15f0*/  LEPC R20, `(.L_x_16) ;  /* 0x000000001014794e */ /* 0x000fce0000000000 */
[----:B--2--5:R-:W-:Y:S05]  /*1600*/  CALL.ABS.NOINC R14 ;  /* 0x000000000e007343 */ /* 0x024fea0003c00000 */
.L_x_16:
[----:B------:R-:W-:-:S13]  /*1610*/  ISETP.NE.AND P0, PT, R172, 0x3, PT ;  /* 0x00000003ac00780c */ /* 0x000fda0003f05270 */
[----:B------:R-:W-:Y:S05]  /*1620*/  @!P0 BRA `(.L_x_17) ;  /* 0x0000000000048947 */ /* 0x000fea0003800000 */
[----:B------:R-:W-:Y:S01]  /*1630*/  BPT.TRAP 0x1 ;  /* 0x000000040000795c */ /* 0x000fe20000300000 */
.L_x_17:
[----:B------:R-:W-:Y:S02]  /*1640*/  IMAD.U32 R3, RZ, RZ, UR38 ;  /* 0x00000026ff037e24 */ /* 0x000fe4000f8e00ff */
[----:B-1----:R-:W-:-:S03]  /*1650*/  IMAD.U32 R0, RZ, RZ, UR39 ;  /* 0x00000027ff007e24 */ /* 0x002fc6000f8e00ff */
[----:B------:R-:W-:Y:S02]  /*1660*/  LEA R3, R3, UR41, 0x3 ;  /* 0x0000002903037c11 */ /* 0x000fe4000f8e18ff */
[----:B------:R-:W-:-:S04]  /*1670*/  SHF.L.U32 R0, R0, 0x1f, RZ ;  /* 0x0000001f00007819 */ /* 0x000fc800000006ff */
[----:B------:R1:W2:Y:S01]  /*1680*/  SYNCS.PHASECHK.TRANS64.TRYWAIT P1, [R3+URZ], R0 ;  /* 0x00000000030075a7 */ /* 0x0002a2000802017f */
[----:B------:R-:W-:Y:S05]  /*1690*/  @!P0 BRA `(.L_x_18) ;  /* 0x0000000000048947 */ /* 0x000fea0003800000 */
[----:B------:R-:W-:Y:S01]  /*16a0*/  BPT.TRAP 0x1 ;  /* 0x000000040000795c */ /* 0x000fe20000300000 */
.L_x_18:
[----:B------:R-:W-:-:S05]  /*16b0*/  IMAD.U32 R4, RZ, RZ, UR43 ;  /* 0x0000002bff047e24 */ /* 0x000fca000f8e00ff */
[----:B------:R-:W-:Y:S01]  /*16c0*/  ISETP.GE.AND P2, PT, R4, 0x1, PT ;  /* 0x000000010400780c */ /* 0x000fe20003f46270 */
[----:B--2---:R-:W-:-:S12]  /*16d0*/  @P1 BRA `(.L_x_19) ;  /* 0x0000000000081947 */ /* 0x004fd80003800000 */
[----:B------:R-:W2:Y:S02]  /*16e0*/  SYNCS.PHASECHK.TRANS64.TRYWAIT P1, [R3+URZ], R0 ;  /* 0x00000000030075a7 */ /* 0x000ea4000802017f */
[----:B--2---:R-:W-:Y:S05]  /*16f0*/  @!P1 BRA `(.L_x_20) ;  /* 0x000000a400009947 */ /* 0x004fea0003800000 */
.L_x_19:
[----:B------:R-:W-:Y:S05]  /*1700*/  WARPSYNC.ALL ;  /* 0x0000000000007948 */ /* 0x000fea0003800000 */
[----:B------:R-:W-:Y:S01]  /*1710*/  UIADD3 UR4, UR41, 0x180, URZ ;  /* 0x0000018029047890 */ /* 0x000fe2000fffe03f */
[----:B------:R-:W-:Y:S01]  /*1720*/  WARPGROUP.ARRIVE ;  /* 0x00000000000079c5 */ /* 0x000fe20000000000 */
[----:B------:R-:W-:Y:S02]  /*1730*/  UIADD3 UR5, UR41, 0x1c180, URZ ;  /* 0x0001c18029057890 */ /* 0x000fe4000fffe03f */
[----:B------:R-:W-:Y:S02]  /*1740*/  USHF.R.U32.HI UR4, URZ, 0x4, UR4 ;  /* 0x000000043f047899 */ /* 0x000fe40008011604 */
[----:B------:R-:W-:-:S02]  /*1750*/  USHF.R.U32.HI UR5, URZ, 0x4, UR5 ;  /* 0x000000043f057899 */ /* 0x000fc40008011605 */
[----:B------:R-:W-:Y:S02]  /*1760*/  ULOP3.LUT UR4, UR4, 0x3fff, URZ, 0xc0, !UPT ;  /* 0x00003fff04047892 */ /* 0x000fe4000f8ec03f */
[----:B------:R-:W-:Y:S02]  /*1770*/  ULOP3.LUT UR5, UR5, 0x3fff, URZ, 0xc0, !UPT ;  /* 0x00003fff05057892 */ /* 0x000fe4000f8ec03f */
[----:B------:R-:W-:Y:S02]  /*1780*/  ULOP3.LUT UR4, UR4, 0x10000, URZ, 0xfc, !UPT ;  /* 0x0001000004047892 */ /* 0x000fe4000f8efc3f */
[----:B------:R-:W-:Y:S02]  /*1790*/  ULOP3.LUT UR5, UR5, 0x10000, URZ, 0xfc, !UPT ;  /* 0x0001000005057892 */ /* 0x000fe4000f8efc3f */
[----:B------:R-:W-:Y:S02]  /*17a0*/  ULEA UR6, UR38, UR4, 0xa ;  /* 0x0000000426067291 */ /* 0x000fe4000f8e503f */
[----:B------:R-:W-:Y:S01]  /*17b0*/  ULEA UR7, UR38, UR5, 0xc ;  /* 0x0000000526077291 */ /* 0x000fe2000f8e603f */
[----:B------:R-:W-:Y:S01]  /*17c0*/  UMOV UR9, 0x40000040 ;  /* 0x4000004000097882 */ /* 0x000fe20000000000 */
[----:B------:R-:W-:-:S03]  /*17d0*/  UMOV UR11, 0x40000040 ;  /* 0x40000040000b7882 */ /* 0x000fc60000000000 */
[----:B------:R-:W-:Y:S02]  /*17e0*/  UMOV UR8, UR6 ;  /* 0x0000000600087c82 */ /* 0x000fe40008000000 */
[----:B------:R-:W-:Y:S02]  /*17f0*/  UMOV UR10, UR7 ;  /* 0x00000007000a7c82 */ /* 0x000fe40008000000 */
[----:B------:R-:W-:Y:S01]  /*1800*/  HGMMA.64x256x16.F32 R24, gdesc[UR8], RZ, !UPT, gsb0 ;  /* 0x03e00000081879f0 */ /* 0x000fe2000c0008ff */
[----:B------:R-:W-:Y:S02]  /*1810*/  UIADD3 UR8, UR6, 0x2, URZ ;  /* 0x0000000206087890 */ /* 0x000fe4000fffe03f */
[----:B------:R-:W-:Y:S01]  /*1820*/  UIADD3 UR10, UR7, 0x2, URZ ;  /* 0x00000002070a7890 */ /* 0x000fe2000fffe03f */
[----:B------:R-:W-:Y:S01]  /*1830*/  UMOV UR9, 0x40000040 ;  /* 0x4000004000097882 */ /* 0x000fe20000000000 */
[----:B------:R-:W-:Y:S01]  /*1840*/  UMOV UR11, 0x40000040 ;  /* 0x40000040000b7882 */ /* 0x000fe20000000000 */
[----:B------:R-:W-:-:S02]  /*1850*/  WARPGROUP.DEPBAR.LE gsb0, 0x0 ;  /* 0x00008000000079c5 */ /* 0x000fc40000010000 */
[----:B------:R-:W-:-:S15]  /*1860*/  WARPGROUP.ARRIVE ;  /* 0x00000000000079c5 */ /* 0x000fde0000000000 */
[----:B------:R-:W-:-:S05]  /*1870*/  NOP ;  /* 0x0000000000007918 */ /* 0x000fca0000000000 */
[----:B------:R-:W-:Y:S01]  /*1880*/  HGMMA.64x256x16.F32 R24, gdesc[UR8], R24, gsb0 ;  /* 0x03e00000081879f0 */ /* 0x000fe20008000818 */
[----:B------:R-:W-:Y:S02]  /*1890*/  UIADD3 UR8, UR6, 0x4, URZ ;  /* 0x0000000406087890 */ /* 0x000fe4000fffe03f */
[----:B------:R-:W-:Y:S01]  /*18a0*/  UIADD3 UR10, UR7, 0x4, URZ ;  /* 0x00000004070a7890 */ /* 0x000fe2000fffe03f */
[----:B------:R-:W-:Y:S01]  /*18b0*/  UMOV UR9, 0x40000040 ;  /* 0x4000004000097882 */ /* 0x000fe20000000000 */
[----:B------:R-:W-:Y:S01]  /*18c0*/  UMOV UR11, 0x40000040 ;  /* 0x40000040000b7882 */ /* 0x000fe20000000000 */
[----:B------:R-:W-:Y:S02]  /*18d0*/  WARPGROUP.DEPBAR.LE gsb0, 0x0 ;  /* 0x00008000000079c5 */ /* 0x000fe40000010000 */
        /* <DEDUP_REMOVED lines=42> */
[----:B------:R-:W-:Y:S03]  /*1b80*/  HGMMA.64x256x16.F32 R24, gdesc[UR8], R24, gsb0 ;  /* 0x03e00000081879f0 */ /* 0x000fe60008000818 */
[----:B------:R-:W-:Y:S02]  /*1b90*/  WARPGROUP.DEPBAR.LE gsb0, 0x0 ;  /* 0x00008000000079c5 */ /* 0x000fe40000010000 */
[----:B------:R-:W-:Y:S05]  /*1ba0*/  @!P2 BRA `(.L_x_21) ;  /* 0x00000004009ca947 */ /* 0x000fea0003800000 */
[----:B------:R-:W-:Y:S01]  /*1bb0*/  UIADD3 UR6, UR38, 0x1, URZ ;  /* 0x0000000126067890 */ /* 0x000fe2000fffe03f */
[----:B-12---:R-:W-:-:S03]  /*1bc0*/  IMAD.U32 R0, RZ, RZ, UR43 ;  /* 0x0000002bff007e24 */ /* 0x006fc6000f8e00ff */
[----:B------:R-:W-:-:S04]  /*1bd0*/  UISETP.NE.AND UP0, UPT, UR6, 0x7, UPT ;  /* 0x000000070600788c */ /* 0x000fc8000bf05270 */
[----:B------:R-:W-:Y:S02]  /*1be0*/  USEL UR7, URZ, 0x1, UP0 ;  /* 0x000000013f077887 */ /* 0x000fe40008000000 */
[----:B------:R-:W-:Y:S02]  /*1bf0*/  USEL UR6, UR6, URZ, UP0 ;  /* 0x0000003f06067287 */ /* 0x000fe40008000000 */
[----:B------:R-:W-:-:S06]  /*1c00*/  ULOP3.LUT UR7, UR39, UR7, URZ, 0x3c, !UPT ;  /* 0x0000000727077292 */ /* 0x000fcc000f8e3c3f */
[----:B------:R-:W-:Y:S01]  /*1c10*/  IMAD.U32 R5, RZ, RZ, UR7 ;  /* 0x00000007ff057e24 */ /* 0x000fe2000f8e00ff */
[----:B------:R-:W-:-:S06]  /*1c20*/  UMOV UR7, UR38 ;  /* 0x0000002600077c82 */ /* 0x000fcc0008000000 */
.L_x_28:
[----:B-12---:R-:W-:Y:S05]  /*1c30*/  @!P0 BRA `(.L_x_22) ;  /* 0x0000000000048947 */ /* 0x006fea0003800000 */
[----:B------:R-:W-:Y:S01]  /*1c40*/  BPT.TRAP 0x1 ;  /* 0x000000040000795c */ /* 0x000fe20000300000 */
.L_x_22:
[----:B------:R-:W-:Y:S01]  /*1c50*/  ULEA UR8, UR6, UR41, 0x3 ;  /* 0x0000002906087291 */ /* 0x000fe2000f8e183f */
[----:B------:R-:W-:-:S08]  /*1c60*/  SHF.L.U32 R3, R5, 0x1f, RZ ;  /* 0x0000001f05037819 */ /* 0x000fd000000006ff */
[----:B------:R1:W2:Y:S01]  /*1c70*/  SYNCS.PHASECHK.TRANS64.TRYWAIT P1, [UR8], R3 ;  /* 0x00000003ff0075a7 */ /* 0x0002a20008020148 */
[----:B------:R-:W-:Y:S05]  /*1c80*/  @!P0 BRA `(.L_x_23) ;  /* 0x0000000000048947 */ /* 0x000fea0003800000 */
[----:B------:R-:W-:Y:S01]  /*1c90*/  BPT.TRAP 0x1 ;  /* 0x000000040000795c */ /* 0x000fe20000300000 */
.L_x_23:
[----:B--2---:R-:W-:Y:S05]  /*1ca0*/  @P1 BRA `(.L_x_24) ;  /* 0x0000000000081947 */ /* 0x004fea0003800000 */
[----:B------:R-:W2:Y:S02]  /*1cb0*/  SYNCS.PHASECHK.TRANS64.TRYWAIT P1, [UR8], R3 ;  /* 0x00000003ff0075a7 */ /* 0x000ea40008020148 */
[----:B--2---:R-:W-:Y:S05]  /*1cc0*/  @!P1 BRA `(.L_x_25) ;  /* 0x0000009c00a09947 */ /* 0x004fea0003800000 */
.L_x_24:
[----:B------:R-:W-:Y:S01]  /*1cd0*/  ULEA UR12, UR6, UR4, 0xa ;  /* 0x00000004060c7291 */ /* 0x000fe2000f8e503f */
[----:B------:R-:W-:Y:S01]  /*1ce0*/  WARPGROUP.ARRIVE ;  /* 0x00000000000079c5 */ /* 0x000fe20000000000 */
[----:B------:R-:W-:Y:S01]  /*1cf0*/  ULEA UR13, UR6, UR5, 0xc ;  /* 0x00000005060d7291 */ /* 0x000fe2000f8e603f */
[----:B------:R-:W-:Y:S01]  /*1d00*/  UMOV UR9, 0x40000040 ;  /* 0x4000004000097882 */ /* 0x000fe20000000000 */
[----:B------:R-:W-:-:S03]  /*1d10*/  UMOV UR11, 0x40000040 ;  /* 0x40000040000b7882 */ /* 0x000fc60000000000 */
[----:B------:R-:W-:Y:S02]  /*1d20*/  UMOV UR8, UR12 ;  /* 0x0000000c00087c82 */ /* 0x000fe40008000000 */
[----:B------:R-:W-:Y:S02]  /*1d30*/  UMOV UR10, UR13 ;  /* 0x0000000d000a7c82 */ /* 0x000fe40008000000 */
[----:B------:R-:W-:Y:S01]  /*1d40*/  HGMMA.64x256x16.F32 R24, gdesc[UR8], R24, gsb0 ;  /* 0x03e00000081879f0 */ /* 0x000fe20008000818 */
        /* <DEDUP_REMOVED lines=58> */
[----:B------:R-:W-:Y:S01]  /*20f0*/  BPT.TRAP 0x1 ;  /* 0x000000040000795c */ /* 0x000fe20000300000 */
.L_x_26:
[----:B------:R-:W-:Y:S01]  /*2100*/  ULEA UR8, UR7, UR41, 0x3 ;  /* 0x0000002907087291 */ /* 0x000fe2000f8e183f */
[----:B------:R-:W-:-:S03]  /*2110*/  ISETP.GT.U32.AND P1, PT, R16, 0x1, PT ;  /* 0x000000011000780c */ /* 0x000fc60003f24070 */
[----:B------:R-:W-:-:S04]  /*2120*/  UIADD3 UR8, UR8, 0x38, URZ ;  /* 0x0000003808087890 */ /* 0x000fc8000fffe03f */
[----:B------:R-:W-:-:S09]  /*2130*/  UPRMT UR8, URZ, 0x654, UR8 ;  /* 0x000006543f087896 */ /* 0x000fd20008000008 */
[----:B------:R-:W-:Y:S01]  /*2140*/  SYNCS.ARRIVE.TRANS64.RED.A1T0 RZ, [UR8], RZ ;  /* 0x000000ffffff79a7 */ /* 0x000fe20008100408 */
[----:B------:R-:W-:Y:S05]  /*2150*/  @P1 BRA `(.L_x_27) ;  /* 0x0000000000041947 */ /* 0x000fea0003800000 */
[----:B------:R-:W-:Y:S01]  /*2160*/  BPT.TRAP 0x1 ;  /* 0x000000040000795c */ /* 0x000fe20000300000 */
.L_x_27:
[----:B------:R-:W-:Y:S01]  /*2170*/  UIADD3 UR6, UR6, 0x1, URZ ;  /* 0x0000000106067890 */ /* 0x000fe2000fffe03f */
[C---:B------:R-:W-:Y:S01]  /*2180*/  ISETP.GT.AND P1, PT, R0.reuse, 0x1, PT ;  /* 0x000000010000780c */ /* 0x040fe20003f24270 */
[----:B------:R-:W-:Y:S01]  /*2190*/  UIADD3 UR7, UR7, 0x1, URZ ;  /* 0x0000000107077890 */ /* 0x000fe2000fffe03f */
[----:B------:R-:W-:Y:S01]  /*21a0*/  VIADD R0, R0, 0xffffffff ;  /* 0xffffffff00007836 */ /* 0x000fe20000000000 */
[----:B------:R-:W-:Y:S02]  /*21b0*/  UISETP.NE.AND UP0, UPT, UR6, 0x7, UPT ;  /* 0x000000070600788c */ /* 0x000fe4000bf05270 */
[----:B------:R-:W-:Y:S02]  /*21c0*/  UISETP.NE.AND UP1, UPT, UR7, 0x7, UPT ;  /* 0x000000070700788c */ /* 0x000fe4000bf25270 */
[----:B------:R-:W-:Y:S02]  /*21d0*/  USEL UR8, URZ, 0x1, UP0 ;  /* 0x000000013f087887 */ /* 0x000fe40008000000 */
[----:B------:R-:W-:-:S02]  /*21e0*/  USEL UR6, UR6, URZ, UP0 ;  /* 0x0000003f06067287 */ /* 0x000fc40008000000 */
[----:B------:R-:W-:Y:S02]  /*21f0*/  USEL UR7, UR7, URZ, UP1 ;  /* 0x0000003f07077287 */ /* 0x000fe40008800000 */
[----:B------:R-:W-:Y:S01]  /*2200*/  LOP3.LUT R5, R5, UR8, RZ, 0x3c, !PT ;  /* 0x0000000805057c12 */ /* 0x000fe2000f8e3cff */
[----:B------:R-:W-:Y:S09]  /*2210*/  @P1 BRA `(.L_x_28) ;  /* 0xfffffff800841947 */ /* 0x000ff2000383ffff */
.L_x_21:
[----:B-12---:R-:W1:Y:S01]  /*2220*/  LDC R0, c[0x0][0x28c] ;  /* 0x0000a300ff007b82 */ /* 0x006e620000000800 */
[----:B------:R2:W-:Y:S01]  /*2230*/  SYNCS.ARRIVE.TRANS64.A1T0 RZ, [R158+UR45], RZ ;  /* 0x000000ff9eff79a7 */ /* 0x0005e2000810002d */
[----:B-1----:R-:W-:-:S13]  /*2240*/  ISETP.GE.AND P1, PT, R0, 0x1, PT ;  /* 0x000000010000780c */ /* 0x002fda0003f26270 */
[----:B--2---:R-:W-:Y:S05]  /*2250*/  @!P1 BRA `(.L_x_29) ;  /* 0x00000000003c9947 */ /* 0x004fea0003800000 */
[----:B------:R-:W-:Y:S05]  /*2260*/  @!P0 BRA `(.L_x_30) ;  /* 0x0000000000048947 */ /* 0x000fea0003800000 */
[----:B------:R-:W-:Y:S01]  /*2270*/  BPT.TRAP 0x1 ;  /* 0x000000040000795c */ /* 0x000fe20000300000 */
.L_x_30:
[----:B------:R-:W-:Y:S01]  /*2280*/  UIADD3 UR6, UR43, UR38, URZ ;  /* 0x000000262b067290 */ /* 0x000fe2000fffe03f */
[----:B------:R-:W-:-:S03]  /*2290*/  ISETP.GT.U32.AND P0, PT, R16, 0x1, PT ;  /* 0x000000011000780c */ /* 0x000fc60003f04070 */
[----:B------:R-:W-:-:S04]  /*22a0*/  UIMAD.WIDE.U32 UR4, UR6, 0x24924925, URZ ;  /* 0x24924925060478a5 */ /* 0x000fc8000f8e003f */
[----:B------:R-:W-:-:S04]  /*22b0*/  UIADD3 UR4, UR6, -UR5, URZ ;  /* 0x8000000506047290 */ /* 0x000fc8000fffe03f */
[----:B------:R-:W-:-:S04]  /*22c0*/  ULEA.HI UR4, UR4, UR5, URZ, 0x1f ;  /* 0x0000000504047291 */ /* 0x000fc8000f8ff83f */
[----:B------:R-:W-:-:S04]  /*22d0*/  USHF.R.U32.HI UR4, URZ, 0x2, UR4 ;  /* 0x000000023f047899 */ /* 0x000fc80008011604 */
[----:B------:R-:W-:-:S04]  /*22e0*/  UIMAD UR4, UR4, -0x7, UR6 ;  /* 0xfffffff9040478a4 */ /* 0x000fc8000f8e0206 */
[----:B------:R-:W-:-:S04]  /*22f0*/  ULEA UR4, UR4, UR41, 0x3 ;  /* 0x0000002904047291 */ /* 0x000fc8000f8e183f */
[----:B------:R-:W-:-:S04]  /*2300*/  UIADD3 UR4, UR4, 0x38, URZ ;  /* 0x0000003804047890 */ /* 0x000fc8000fffe03f */
[----:B------:R-:W-:-:S09]  /*2310*/  UPRMT UR4, URZ, 0x654, UR4 ;  /* 0x000006543f047896 */ /* 0x000fd20008000004 */
[----:B------:R-:W-:Y:S01]  /*2320*/  SYNCS.ARRIVE.TRANS64.RED.A1T0 RZ, [UR4], RZ ;  /* 0x000000ffffff79a7 */ /* 0x000fe20008100404 */
[----:B------:R-:W-:Y:S05]  /*2330*/  @P0 BRA `(.L_x_29) ;  /* 0x0000000000040947 */ /* 0x000fea0003800000 */
[----:B------:R-:W-:Y:S01]  /*2340*/  BPT.TRAP 0x1 ;  /* 0x000000040000795c */ /* 0x000fe20000300000 */
.L_x_29:
[----:B------:R-:W-:Y:S01]  /*2350*/  SHF.L.U32 R0, R173, 0x1f, RZ ;  /* 0x0000001fad007819 */ /* 0x000fe200000006ff */
[----:B------:R-:W-:Y:S01]  /*2360*/  UIADD3 UR38, UR44, UR38, URZ ;  /* 0x000000262c267290 */ /* 0x000fe2000fffe03f */
[----:B------:R-:W1:Y:S01]  /*2370*/  LDC R15, c[0x0][0x288] ;  /* 0x0000a200ff0f7b82 */ /* 0x000e620000000800 */
[----:B------:R-:W-:Y:S01]  /*2380*/  UISETP.GE.U32.AND UP1, UPT, UR44, 0x7, UPT ;  /* 0x000000072c00788c */ /* 0x000fe2000bf26070 */
[----:B------:R-:W-:Y:S01]  /*2390*/  IMAD.SHL.U32 R8, R156, 0x2, RZ ;  /* 0x000000029c087824 */ /* 0x000fe200078e00ff */
[----:B------:R-:W-:Y:S02]  /*23a0*/  UISETP.GT.U32.AND UP0, UPT, UR38, 0x6, UPT ;  /* 0x000000062600788c */ /* 0x000fe4000bf04070 */
[----:B------:R-:W-:Y:S02]  /*23b0*/  UIMAD.WIDE.U32 UR4, UR38, 0x24924925, URZ ;  /* 0x24924925260478a5 */ /* 0x000fe4000f8e003f */
[----:B------:R-:W-:Y:S01]  /*23c0*/  UISETP.LT.U32.AND UP0, UPT, UR44, 0x7, UP0 ;  /* 0x000000072c00788c */ /* 0x000fe20008701070 */
[----:B------:R-:W2:Y:S01]  /*23d0*/  SYNCS.PHASECHK.TRANS64.TRYWAIT P0, [R157+UR42+0x10], R0 ;  /* 0x000010009d0075a7 */ /* 0x000ea2000800016a */
[----:B------:R-:W-:Y:S01]  /*23e0*/  UIADD3 UR4, UR38, -UR5, URZ ;  /* 0x8000000526047290 */ /* 0x000fe2000fffe03f */
[----:B------:R-:W-:Y:S01]  /*23f0*/  SHF.R.S32.HI R9, RZ, 0x1f, R8 ;  /* 0x0000001fff097819 */ /* 0x000fe20000011408 */
[----:B------:R-:W-:-:S02]  /*2400*/  USEL UR6, URZ, 0x1, !UP0 ;  /* 0x000000013f067887 */ /* 0x000fc4000c000000 */
[----:B------:R-:W-:Y:S02]  /*2410*/  ULEA.HI UR4, UR4, UR5, URZ, 0x1f ;  /* 0x0000000504047291 */ /* 0x000fe4000f8ff83f */
[----:B------:R-:W-:Y:S02]  /*2420*/  ULOP3.LUT UR39, UR39, UR6, URZ, 0x3c, !UPT ;  /* 0x0000000627277292 */ /* 0x000fe4000f8e3c3f */
[----:B------:R-:W-:-:S04]  /*2430*/  USHF.R.U32.HI UR4, URZ, 0x2, UR4 ;  /* 0x000000023f047899 */ /* 0x000fc80008011604 */
[----:B------:R-:W-:Y:S02]  /*2440*/  @UP1 ULOP3.LUT UR39, UR39, 0x1, UR4, 0x78, !UPT ;  /* 0x0000000127271892 */ /* 0x000fe4000f8e7804 */
[----:B------:R-:W-:Y:S01]  /*2450*/  UIMAD UR38, UR4, -0x7, UR38 ;  /* 0xfffffff9042678a4 */ /* 0x000fe2000f8e0226 */
[----:B-12---:R-:W-:Y:S11]  /*2460*/  @!P0 BRA `(.L_x_31) ;  /* 0x0000009400d08947 */ /* 0x006ff60003800000 */
.L_x_316:
[----:B------:R-:W-:Y:S01]  /*2470*/  IMAD.SHL.U32 R14, R19, 0x40, RZ ;  /* 0x00000040130e7824 */ /* 0x000fe200078e00ff */
[----:B------:R-:W-:Y:S01]  /*2480*/  ULDC UR6, c[0x0][0x284] ;  /* 0x0000a10000067ab9 */ /* 0x000fe20000000800 */
[----:B0-----:R-:W-:Y:S01]  /*2490*/  IMAD.SHL.U32 R12, R22, 0x100, RZ ;  /* 0x00000100160c7824 */ /* 0x001fe200078e00ff */
[----:B------:R-:W-:Y:S01]  /*24a0*/  SHF.R.S32.HI R165, RZ, 0x1f, R2 ;  /* 0x0000001fffa57819 */ /* 0x000fe20000011402 */
[----:B------:R-:W-:Y:S01]  /*24b0*/  ULDC.64 UR4, c[0x0][0x5d0] ;  /* 0x0001740000047ab9 */ /* 0x000fe20000000a00 */
[----:B------:R-:W-:Y:S01]  /*24c0*/  ISETP.GE.AND P0, PT, R14, UR6, PT ;  /* 0x000000060e007c0c */ /* 0x000fe2000bf06270 */
[----:B------:R-:W-:Y:S01]  /*24d0*/  IMAD.WIDE.U32 R4, R2, UR4, R8 ;  /* 0x0000000402047c25 */ /* 0x000fe2000f8e0008 */
[----:B------:R-:W-:Y:S02]  /*24e0*/  SHF.R.S32.HI R13, RZ, 0x1f, R12 ;  /* 0x0000001fff0d7819 */ /* 0x000fe4000001140c */
[C---:B------:R-:W-:Y:S01]  /*24f0*/  ISETP.GE.OR P0, PT, R12.reuse, R15, P0 ;  /* 0x0000000f0c00720c */ /* 0x040fe20000706670 */
[----:B------:R-:W-:Y:S01]  /*2500*/  IMAD R3, R165, UR4, RZ ;  /* 0x00000004a5037c24 */ /* 0x000fe2000f8e02ff */
[----:B------:R-:W-:-:S03]  /*2510*/  IADD3 R6, P1, R12, R4, RZ ;  /* 0x000000040c067210 */ /* 0x000fc60007f3e0ff */
[----:B------:R-:W-:-:S05]  /*2520*/  IMAD R3, R2, UR5, R3 ;  /* 0x0000000502037c24 */ /* 0x000fca000f8e0203 */
[----:B------:R-:W-:-:S03]  /*2530*/  IADD3.X R7, R13, R5, R3, P1, !PT ;  /* 0x000000050d077210 */ /* 0x000fc60000ffe403 */
[----:B------:R-:W-:Y:S05]  /*2540*/  @P0 BRA `(.L_x_32) ;  /* 0x0000007c000c0947 */ /* 0x000fea0003800000 */
[----:B------:R-:W0:Y:S01]  /*2550*/  LDC.64 R10, c[0x0][0x5c8] ;  /* 0x00017200ff0a7b82 */ /* 0x000e220000000a00 */
[----:B-----5:R-:W-:Y:S01]  /*2560*/  FSETP.NEU.AND P0, PT, R152, RZ, PT ;  /* 0x000000ff9800720b */ /* 0x020fe20003f0d000 */
[----:B------:R-:W-:Y:S01]  /*2570*/  IMAD R3, R156, -0x2, R15 ;  /* 0xfffffffe9c037824 */ /* 0x000fe200078e020f */
[----:B------:R-:W-:Y:S01]  /*2580*/  BSSY B0, `(.L_x_32) ;  /* 0x00007bf000007945 */ /* 0x000fe20003800000 */
[----:B------:R-:W-:-:S04]  /*2590*/  IMAD.WIDE R162, R19, 0x40, R154 ;  /* 0x0000004013a27825 */ /* 0x000fc800078e029a */
[----:B-1----:R-:W-:Y:S02]  /*25a0*/  IMAD.IADD R0, R3, 0x1, -R12 ;  /* 0x0000000103007824 */ /* 0x002fe400078e0a0c */
[----:B------:R-:W-:-:S03]  /*25b0*/  IMAD.IADD R3, R161, 0x1, -R14 ;  /* 0x00000001a1037824 */ /* 0x000fc600078e0a0e */
[----:B------:R-:W-:-:S04]  /*25c0*/  ISETP.GT.AND P2, PT, R0, RZ, PT ;  /* 0x000000ff0000720c */ /* 0x000fc80003f44270 */
[----:B------:R-:W-:Y:S01]  /*25d0*/  ISETP.GT.AND P1, PT, R3, RZ, P2 ;  /* 0x000000ff0300720c */ /* 0x000fe20001724270 */
[-C--:B0-----:R-:W-:Y:S02]  /*25e0*/  IMAD R4, R163, R10.reuse, RZ ;  /* 0x0000000aa3047224 */ /* 0x081fe400078e02ff */
[----:B------:R-:W-:-:S04]  /*25f0*/  IMAD.WIDE.U32 R6, R162, R10, R6 ;  /* 0x0000000aa2067225 */ /* 0x000fc800078e0006 */
[----:B------:R-:W-:-:S04]  /*2600*/  IMAD R5, R162, R11, R4 ;  /* 0x0000000ba2057224 */ /* 0x000fc800078e0204 */
[----:B------:R-:W-:Y:S01]  /*2610*/  IMAD.IADD R179, R7, 0x1, R5 ;  /* 0x0000000107b37824 */ /* 0x000fe200078e0205 */
[----:B------:R-:W-:Y:S06]  /*2620*/  @!P0 BRA `(.L_x_33) ;  /* 0x0000005400a08947 */ /* 0x000fec0003800000 */
[----:B------:R-:W0:Y:S01]  /*2630*/  LDC.64 R20, c[0x0][0x5b8] ;  /* 0x00016e00ff147b82 */ /* 0x000e220000000a00 */
[----:B------:R-:W-:-:S07]  /*2640*/  ULDC.64 UR4, c[0x0][0x5c0] ;  /* 0x0001700000047ab9 */ /* 0x000fce0000000a00 */
[----:B------:R-:W1:Y:S08]  /*2650*/  LDC.64 R166, c[0x0][0x5b0] ;  /* 0x00016c00ffa67b82 */ /* 0x000e700000000a00 */
[----:B------:R-:W2:Y:S01]  /*2660*/  LDC.64 R14, c[0x0][0x5a8] ;  /* 0x00016a00ff0e7b82 */ /* 0x000ea20000000a00 */
[-C--:B0-----:R-:W-:Y:S02]  /*2670*/  IMAD R7, R165, R20.reuse, RZ ;  /* 0x00000014a5077224 */ /* 0x081fe400078e02ff */
[----:B------:R-:W-:-:S04]  /*2680*/  IMAD.WIDE.U32 R4, R2, R20, R8 ;  /* 0x0000001402047225 */ /* 0x000fc800078e0008 */
[----:B------:R-:W-:Y:S01]  /*2690*/  IMAD R175, R2, R21, R7 ;  /* 0x0000001502af7224 */ /* 0x000fe200078e0207 */
[----:B------:R-:W-:Y:S01]  /*26a0*/  IADD3 R164, P0, R12, R4, RZ ;  /* 0x000000040ca47210 */ /* 0x000fe20007f1e0ff */
[----:B-1----:R-:W-:-:S03]  /*26b0*/  IMAD R4, R163, R166, RZ ;  /* 0x000000a6a3047224 */ /* 0x002fc600078e02ff */
[----:B------:R-:W-:Y:S01]  /*26c0*/  IADD3.X R165, R13, R5, R175, P0, !PT ;  /* 0x000000050da57210 */ /* 0x000fe200007fe4af */
[C---:B------:R-:W-:Y:S02]  /*26d0*/  IMAD R177, R162.reuse, R167, R4 ;  /* 0x000000a7a2b17224 */ /* 0x040fe400078e0204 */
[----:B------:R-:W-:-:S04]  /*26e0*/  IMAD.WIDE.U32 R4, R162, R166, R164 ;  /* 0x000000a6a2047225 */ /* 0x000fc800078e00a4 */
[----:B------:R-:W-:Y:S01]  /*26f0*/  IMAD.IADD R5, R5, 0x1, R177 ;  /* 0x0000000105057824 */ /* 0x000fe200078e02b1 */
[----:B--2---:R-:W-:-:S04]  /*2700*/  LEA R168, P0, R4, R14, 0x1 ;  /* 0x0000000e04a87211 */ /* 0x004fc800078008ff */
[----:B------:R-:W-:-:S05]  /*2710*/  LEA.HI.X R169, R4, R15, R5, 0x1, P0 ;  /* 0x0000000f04a97211 */ /* 0x000fca00000f0c05 */
[----:B------:R0:W2:Y:S01]  /*2720*/  @P1 LDG.E.LTC128B.U16 R19, desc[UR36][R168.64] ;  /* 0x00000024a8131981 */ /* 0x0000a2000c1e1520 */
[----:B------:R-:W-:Y:S01]  /*2730*/  IMAD.WIDE.U32 R4, R162, R166, R12 ;  /* 0x000000a6a2047225 */ /* 0x000fe200078e000c */
[----:B------:R-:W-:Y:S02]  /*2740*/  BSSY B1, `(.L_x_34) ;  /* 0x0000014000017945 */ /* 0x000fe40003800000 */
[----:B------:R-:W-:-:S04]  /*2750*/  IADD3 R170, P0, R8, R4, RZ ;  /* 0x0000000408aa7210 */ /* 0x000fc80007f1e0ff */
[----:B------:R-:W-:Y:S01]  /*2760*/  IADD3.X R171, R9, R177, R5, P0, !PT ;  /* 0x000000b109ab7210 */ /* 0x000fe200007fe405 */
[----:B0-----:R-:W-:Y:S01]  /*2770*/  IMAD.SHL.U32 R168, R166, 0x8, RZ ;  /* 0x00000008a6a87824 */ /* 0x001fe200078e00ff */
[----:B------:R-:W-:Y:S02]  /*2780*/  LEA R4, P0, R6, UR4, 0x1 ;  /* 0x0000000406047c11 */ /* 0x000fe4000f8008ff */
[----:B------:R-:W-:Y:S01]  /*2790*/  SHF.L.U64.HI R169, R166, 0x3, R167 ;  /* 0x00000003a6a97819 */ /* 0x000fe200000102a7 */
[----:B------:R-:W-:Y:S01]  /*27a0*/  IMAD.WIDE.U32 R170, R2, R20, R170 ;  /* 0x0000001402aa7225 */ /* 0x000fe200078e00aa */
[----:B------:R-:W-:Y:S02]  /*27b0*/  LEA.HI.X R5, R6, UR5, R179, 0x1, P0 ;  /* 0x0000000506057c11 */ /* 0x000fe400080f0cb3 */
[----:B------:R-:W-:Y:S02]  /*27c0*/  ISETP.GT.AND P0, PT, R0, 0x1, PT ;  /* 0x000000010000780c */ /* 0x000fe40003f04270 */
[----:B------:R-:W-:-:S02]  /*27d0*/  LEA R6, P4, R170, R14, 0x1 ;  /* 0x0000000eaa067211 */ /* 0x000fc400078808ff */
[----:B------:R-:W-:Y:S01]  /*27e0*/  ISETP.GT.AND P3, PT, R3, RZ, P0 ;  /* 0x000000ff0300720c */ /* 0x000fe20000764270 */
[----:B--2---:R-:W-:-:S05]  /*27f0*/  HADD2.F32 R7, -RZ, R19.H0_H0 ;  /* 0x20000013ff077230 */ /* 0x004fca0000004100 */
[----:B------:R-:W-:-:S04]  /*2800*/  FMUL R7, R7, R152 ;  /* 0x0000009807077220 */ /* 0x000fc80000400000 */
[----:B------:R-:W-:-:S05]  /*2810*/  FFMA R7, R24, R153, R7 ;  /* 0x0000009918077223 */ /* 0x000fca0000000007 */
[----:B------:R-:W-:Y:S01]  /*2820*/  F2FP.F16.F32.PACK_AB R21, RZ, R7 ;  /* 0x00000007ff15723e */ /* 0x000fe200000000ff */
[----:B------:R-:W-:-:S04]  /*2830*/  IMAD.IADD R7, R175, 0x1, R171 ;  /* 0x00000001af077824 */ /* 0x000fc800078e02ab */
[----:B------:R0:W-:Y:S01]  /*2840*/  @P1 STG.E.U16 desc[UR36][R4.64], R21 ;  /* 0x0000001504001986 */ /* 0x0001e2000c101524 */
[----:B------:R-:W-:Y:S01]  /*2850*/  LEA.HI.X R7, R170, R15, R7, 0x1, P4 ;  /* 0x0000000faa077211 */ /* 0x000fe200020f0c07 */
[----:B------:R-:W-:Y:S06]  /*2860*/  @!P3 BRA `(.L_x_35) ;  /* 0x000000000004b947 */ /* 0x000fec0003800000 */
[----:B------:R1:W5:Y:S02]  /*2870*/  LDG.E.LTC128B.U16 R19, desc[UR36][R6.64+0x2] ;  /* 0x0000022406137981 */ /* 0x000364000c1e1520 */
.L_x_35:
[----:B------:R-:W-:Y:S05]  /*2880*/  BSYNC B1 ;  /* 0x0000000000017941 */ /* 0x000fea0003800000 */
.L_x_34:
[----:B0----5:R-:W-:Y:S01]  /*2890*/  HADD2.F32 R21, -RZ, R19.H0_H0 ;  /* 0x20000013ff157230 */ /* 0x021fe20000004100 */
[----:B------:R-:W-:Y:S01]  /*28a0*/  ISETP.GT.AND P2, PT, R3, 0x8, P2 ;  /* 0x000000080300780c */ /* 0x000fe20001744270 */
[----:B------:R-:W-:-:S04]  /*28b0*/  IMAD.WIDE.U32 R168, R162, R166, R168 ;  /* 0x000000a6a2a87225 */ /* 0x000fc800078e00a8 */
[----:B------:R-:W-:Y:S01]  /*28c0*/  FMUL R22, R21, R152 ;  /* 0x0000009815167220 */ /* 0x000fe20000400000 */
[----:B------:R-:W-:Y:S01]  /*28d0*/  IMAD.IADD R177, R177, 0x1, R169 ;  /* 0x00000001b1b17824 */ /* 0x000fe200078e02a9 */
[----:B------:R-:W-:Y:S02]  /*28e0*/  IADD3 R21, P1, R164, R168, RZ ;  /* 0x000000a8a4157210 */ /* 0x000fe40007f3e0ff */
[----:B------:R-:W-:-:S03]  /*28f0*/  FFMA R22, R25, R153, R22 ;  /* 0x0000009919167223 */ /* 0x000fc60000000016 */
[----:B------:R-:W-:Y:S01]  /*2900*/  IMAD.X R164, R177, 0x1, R165, P1 ;  /* 0x00000001b1a47824 */ /* 0x000fe200008e06a5 */
[C---:B------:R-:W-:Y:S02]  /*2910*/  LEA R24, P1, R21.reuse, R14, 0x1 ;  /* 0x0000000e15187211 */ /* 0x040fe400078208ff */
[----:B------:R-:W-:Y:S02]  /*2920*/  F2FP.F16.F32.PACK_AB R22, RZ, R22 ;  /* 0x00000016ff16723e */ /* 0x000fe400000000ff */
[----:B------:R-:W-:Y:S02]  /*2930*/  LEA.HI.X R25, R21, R15, R164, 0x1, P1 ;  /* 0x0000000f15197211 */ /* 0x000fe400008f0ca4 */
[----:B------:R-:W-:Y:S02]  /*2940*/  PRMT R21, R22, 0x7610, R21 ;  /* 0x0000761016157816 */ /* 0x000fe40000000015 */
[----:B------:R-:W-:-:S03]  /*2950*/  PRMT R22, R19, 0x7610, R22 ;  /* 0x0000761013167816 */ /* 0x000fc60000000016 */
[----:B------:R0:W-:Y:S04]  /*2960*/  @P3 STG.E.U16 desc[UR36][R4.64+0x2], R21 ;  /* 0x0000021504003986 */ /* 0x0001e8000c101524 */
[----:B------:R-:W2:Y:S01]  /*2970*/  @P2 LDG.E.LTC128B.U16 R22, desc[UR36][R24.64] ;  /* 0x0000002418162981 */ /* 0x000ea2000c1e1520 */
[----:B------:R-:W-:Y:S01]  /*2980*/  IADD3 R8, P1, P3, R8, R168, R12 ;  /* 0x000000a808087210 */ /* 0x000fe20007b3e00c */
[----:B------:R-:W-:Y:S01]  /*2990*/  BSSY B1, `(.L_x_36) ;  /* 0x0000011000017945 */ /* 0x000fe20003800000 */
[C---:B------:R-:W-:Y:S02]  /*29a0*/  SHF.L.U64.HI R11, R10.reuse, 0x4, R11 ;  /* 0x000000040a0b7819 */ /* 0x040fe4000001020b */
[----:B------:R-:W-:Y:S02]  /*29b0*/  IADD3.X R9, R9, R177, R13, P1, P3 ;  /* 0x000000b109097210 */ /* 0x000fe40000fe640d */
[----:B------:R-:W-:-:S02]  /*29c0*/  LEA R10, P1, R10, R4, 0x4 ;  /* 0x000000040a0a7211 */ /* 0x000fc400078220ff */
[----:B------:R-:W-:Y:S01]  /*29d0*/  ISETP.GT.AND P0, PT, R3, 0x8, P0 ;  /* 0x000000080300780c */ /* 0x000fe20000704270 */
[----:B0-----:R-:W-:-:S04]  /*29e0*/  IMAD.WIDE.U32 R20, R2, R20, R8 ;  /* 0x0000001402147225 */ /* 0x001fc800078e0008 */
[----:B------:R-:W-:Y:S01]  /*29f0*/  IMAD.X R11, R11, 0x1, R5, P1 ;  /* 0x000000010b0b7824 */ /* 0x000fe200008e0605 */
[----:B------:R-:W-:Y:S01]  /*2a00*/  LEA R8, P3, R20, R14, 0x1 ;  /* 0x0000000e14087211 */ /* 0x000fe200078608ff */
[----:B------:R-:W-:-:S05]  /*2a10*/  IMAD.IADD R2, R175, 0x1, R21 ;  /* 0x00000001af027824 */ /* 0x000fca00078e0215 */
[----:B------:R-:W-:Y:S01]  /*2a20*/  LEA.HI.X R9, R20, R15, R2, 0x1, P3 ;  /* 0x0000000f14097211 */ /* 0x000fe200018f0c02 */
[----:B--2---:R-:W-:-:S05]  /*2a30*/  HADD2.F32 R19, -RZ, R22.H0_H0 ;  /* 0x20000016ff137230 */ /* 0x004fca0000004100 */
[----:B------:R-:W-:-:S04]  /*2a40*/  FMUL R19, R19, R152 ;  /* 0x0000009813137220 */ /* 0x000fc80000400000 */
[----:B------:R-:W-:-:S05]  /*2a50*/  FFMA R19, R26, R153, R19 ;  /* 0x000000991a137223 */ /* 0x000fca0000000013 */
[----:B------:R-:W-:-:S05]  /*2a60*/  F2FP.F16.F32.PACK_AB R19, RZ, R19 ;  /* 0x00000013ff13723e */ /* 0x000fca00000000ff */
[----:B------:R0:W-:Y:S01]  /*2a70*/  @P2 STG.E.U16 desc[UR36][R10.64], R19 ;  /* 0x000000130a002986 */ /* 0x0001e2000c101524 */
[----:B------:R-:W-:Y:S05]  /*2a80*/  @!P0 BRA `(.L_x_37) ;  /* 0x0000000000048947 */ /* 0x000fea0003800000 */
[----:B------:R2:W5:Y:S02]  /*2a90*/  LDG.E.LTC128B.U16 R22, desc[UR36][R8.64+0x2] ;  /* 0x0000022408167981 */ /* 0x000564000c1e1520 */
.L_x_37:
[----:B------:R-:W-:Y:S05]  /*2aa0*/  BSYNC B1 ;  /* 0x0000000000017941 */ /* 0x000fea0003800000 */
.L_x_36:
[----:B-----5:R-:W-:Y:S01]  /*2ab0*/  HADD2.F32 R13, -RZ, R22.H0_H0 ;  /* 0x20000016ff0d7230 */ /* 0x020fe20000004100 */
[----:B------:R-:W-:Y:S01]  /*2ac0*/  ISETP.GT.AND P1, PT, R0, 0x8, PT ;  /* 0x000000080000780c */ /* 0x000fe20003f24270 */
[----:B------:R-:W-:Y:S03]  /*2ad0*/  BSSY B1, `(.L_x_38) ;  /* 0x0000008000017945 */ /* 0x000fe60003800000 */
[----:B------:R-:W-:Y:S01]  /*2ae0*/  FMUL R2, R13, R152 ;  /* 0x000000980d027220 */ /* 0x000fe20000400000 */
[----:B------:R-:W-:-:S03]  /*2af0*/  ISETP.GT.AND P2, PT, R3, RZ, P1 ;  /* 0x000000ff0300720c */ /* 0x000fc60000f44270 */
[----:B------:R-:W-:-:S05]  /*2b00*/  FFMA R2, R27, R153, R2 ;  /* 0x000000991b027223 */ /* 0x000fca0000000002 */
[----:B------:R-:W-:-:S05]  /*2b10*/  F2FP.F16.F32.PACK_AB R2, RZ, R2 ;  /* 0x00000002ff02723e */ /* 0x000fca00000000ff */
[----:B------:R3:W-:Y:S01]  /*2b20*/  @P0 STG.E.U16 desc[UR36][R10.64+0x2], R2 ;  /* 0x000002020a000986 */ /* 0x0007e2000c101524 */
[----:B------:R-:W-:Y:S05]  /*2b30*/  @!P2 BRA `(.L_x_39) ;  /* 0x000000000004a947 */ /* 0x000fea0003800000 */
[----:B------:R4:W5:Y:S02]  /*2b40*/  LDG.E.LTC128B.U16 R22, desc[UR36][R6.64+0x10] ;  /* 0x0000102406167981 */ /* 0x000964000c1e1520 */
.L_x_39:
[----:B------:R-:W-:Y:S05]  /*2b50*/  BSYNC B1 ;  /* 0x0000000000017941 */ /* 0x000fea0003800000 */
.L_x_38:
        /* <DEDUP_REMOVED lines=10> */
.L_x_41:
[----:B------:R-:W-:Y:S05]  /*2c00*/  BSYNC B1 ;  /* 0x0000000000017941 */ /* 0x000fea0003800000 */
.L_x_40:
[----:B0----5:R-:W-:Y:S01]  /*2c10*/  HADD2.F32 R13, -RZ, R22.H0_H0 ;  /* 0x20000016ff0d7230 */ /* 0x021fe20000004100 */
[----:B------:R-:W-:Y:S01]  /*2c20*/  ISETP.GT.AND P1, PT, R3, 0x8, P1 ;  /* 0x000000080300780c */ /* 0x000fe20000f24270 */
[----:B------:R-:W-:Y:S03]  /*2c30*/  BSSY B1, `(.L_x_42) ;  /* 0x0000007000017945 */ /* 0x000fe60003800000 */
[----:B---3--:R-:W-:-:S04]  /*2c40*/  FMUL R2, R13, R152 ;  /* 0x000000980d027220 */ /* 0x008fc80000400000 */
[----:B------:R-:W-:-:S05]  /*2c50*/  FFMA R2, R29, R153, R2 ;  /* 0x000000991d027223 */ /* 0x000fca0000000002 */
[----:B------:R-:W-:-:S05]  /*2c60*/  F2FP.F16.F32.PACK_AB R2, RZ, R2 ;  /* 0x00000002ff02723e */ /* 0x000fca00000000ff */
[----:B------:R0:W-:Y:S01]  /*2c70*/  @P3 STG.E.U16 desc[UR36][R4.64+0x12], R2 ;  /* 0x0000120204003986 */ /* 0x0001e2000c101524 */
[----:B------:R-:W-:Y:S05]  /*2c80*/  @!P1 BRA `(.L_x_43) ;  /* 0x0000000000049947 */ /* 0x000fea0003800000 */
[----:B------:R3:W5:Y:S02]  /*2c90*/  LDG.E.LTC128B.U16 R22, desc[UR36][R8.64+0x10] ;  /* 0x0000102408167981 */ /* 0x000764000c1e1520 */
.L_x_43:
[----:B------:R-:W-:Y:S05]  /*2ca0*/  BSYNC B1 ;  /* 0x0000000000017941 */ /* 0x000fea0003800000 */
.L_x_42:
[----:B-----5:R-:W-:Y:S01]  /*2cb0*/  HADD2.F32 R13, -RZ, R22.H0_H0 ;  /* 0x20000016ff0d7230 */ /* 0x020fe20000004100 */
[----:B------:R-:W-:Y:S01]  /*2cc0*/  ISETP.GT.AND P0, PT, R3, 0x8, P0 ;  /* 0x000000080300780c */ /* 0x000fe20000704270 */
[----:B------:R-:W-:Y:S03]  /*2cd0*/  BSSY B1, `(.L_x_44) ;  /* 0x0000007000017945 */ /* 0x000fe60003800000 */
[----:B------:R-:W-:-:S04]  /*2ce0*/  FMUL R13, R13, R152 ;  /* 0x000000980d0d7220 */ /* 0x000fc80000400000 */
[----:B------:R-:W-:-:S05]  /*2cf0*/  FFMA R13, R30, R153, R13 ;  /* 0x000000991e0d7223 */ /* 0x000fca000000000d */
[----:B------:R-:W-:-:S05]  /*2d00*/  F2FP.F16.F32.PACK_AB R13, RZ, R13 ;  /* 0x0000000dff0d723e */ /* 0x000fca00000000ff */
[----:B------:R0:W-:Y:S01]  /*2d10*/  @P1 STG.E.U16 desc[UR36][R10.64+0x10], R13 ;  /* 0x0000100d0a001986 */ /* 0x0001e2000c101524 */
[----:B------:R-:W-:Y:S05]  /*2d20*/  @!P0 BRA `(.L_x_45) ;  /* 0x0000000000048947 */ /* 0x000fea0003800000 */
[----:B------:R0:W5:Y:S02]  /*2d30*/  LDG.E.LTC128B.U16 R22, desc[UR36][R8.64+0x12] ;  /* 0x0000122408167981 */ /* 0x000164000c1e1520 */
.L_x_45:
[----:B------:R-:W-:Y:S05]  /*2d40*/  BSYNC B1 ;  /* 0x0000000000017941 */ /* 0x000fea0003800000 */
.L_x_44:
[----:B0----5:R-:W-:Y:S01]  /*2d50*/  HADD2.F32 R13, -RZ, R22.H0_H0 ;  /* 0x20000016ff0d7230 */ /* 0x021fe20000004100 */
        /* <DEDUP_REMOVED lines=9> */
.L_x_47:
[----:B------:R-:W-:Y:S05]  /*2df0*/  BSYNC B1 ;  /* 0x0000000000017941 */ /* 0x000fea0003800000 */
.L_x_46:
        /* <DEDUP_REMOVED lines=10> */
.L_x_49:
[----:B------:R-:W-:Y:S05]  /*2ea0*/  BSYNC B1 ;  /* 0x0000000000017941 */ /* 0x000fea0003800000 */
.L_x_48:
[----:B0----5:R-:W-:Y:S01]  /*2eb0*/  HADD2.F32 R13, -RZ, R22.H0_H0 ;  /* 0x20000016ff0d7230 */ /* 0x021fe20000004100 */
        /* <DEDUP_REMOVED lines=8> */
.L_x_51:
[----:B------:R-:W-:Y:S05]  /*2f40*/  BSYNC B1 ;  /* 0x0000000000017941 */ /* 0x000fea0003800000 */
.L_x_50:
        /* <DEDUP_REMOVED lines=9> */
.L_x_53:
[----:B------:R-:W-:Y:S05]  /*2fe0*/  BSYNC B1 ;  /* 0x0000000000017941 */ /* 0x000fea0003800000 */
.L_x_52:
        /* <DEDUP_REMOVED lines=10> */
.L_x_55:
[----:B------:R-:W-:Y:S05]  /*3090*/  BSYNC B1 ;  /* 0x0000000000017941 */ /* 0x000fea0003800000 */
.L_x_54:
        /* <DEDUP_REMOVED lines=10> */
.L_x_57:
[----:B------:R-:W-:Y:S05]  /*3140*/  BSYNC B1 ;  /* 0x0000000000017941 */ /* 0x000fea0003800000 */
.L_x_56:
        /* <DEDUP_REMOVED lines=9> */
.L_x_59:
[----:B------:R-:W-:Y:S05]  /*31e0*/  BSYNC B1 ;  /* 0x0000000000017941 */ /* 0x000fea0003800000 */
.L_x_58:
        /* <DEDUP_REMOVED lines=9> */
.L_x_61:
[----:B------:R-:W-:Y:S05]  /*3280*/  BSYNC B1 ;  /* 0x0000000000017941 */ /* 0x000fea0003800000 */
.L_x_60:
        /* <DEDUP_REMOVED lines=10> */
.L_x_63:
[----:B------:R-:W-:Y:S05]  /*3330*/  BSYNC B1 ;  /* 0x0000000000017941 */ /* 0x000fea0003800000 */
.L_x_62:
        /* <DEDUP_REMOVED lines=10> */
.L_x_65:
[----:B------:R-:W-:Y:S05]  /*33e0*/  BSYNC B1 ;  /* 0x0000000000017941 */ /* 0x000fea0003800000 */
.L_x_64:
        /* <DEDUP_REMOVED lines=9> */
.L_x_67:
[----:B------:R-:W-:Y:S05]  /*3480*/  BSYNC B1 ;  /* 0x0000000000017941 */ /* 0x000fea0003800000 */
.L_x_66:
        /* <DEDUP_REMOVED lines=9> */
.L_x_69:
[----:B------:R-:W-:Y:S05]  /*3520*/  BSYNC B1 ;  /* 0x0000000000017941 */ /* 0x000fea0003800000 */
.L_x_68:
        /* <DEDUP_REMOVED lines=10> */
.L_x_71:
[----:B------:R-:W-:Y:S05]  /*35d0*/  BSYNC B1 ;  /* 0x0000000000017941 */ /* 0x000fea0003800000 */
.L_x_70:
        /* <DEDUP_REMOVED lines=10> */
.L_x_73:
[----:B------:R-:W-:Y:S05]  /*3680*/  BSYNC B1 ;  /* 0x0000000000017941 */ /* 0x000fea0003800000 */
.L_x_72:
        /* <DEDUP_REMOVED lines=9> */
.L_x_75:
[----:B------:R-:W-:Y:S05]  /*3720*/  BSYNC B1 ;  /* 0x0000000000017941 */ /* 0x000fea0003800000 */
.L_x_74:
        /* <DEDUP_REMOVED lines=9> */
.L_x_77:
[----:B------:R-:W-:Y:S05]  /*37c0*/  BSYNC B1 ;  /* 0x0000000000017941 */ /* 0x000fea0003800000 */
.L_x_76:
        /* <DEDUP_REMOVED lines=10> */
.L_x_79:
[----:B------:R-:W-:Y:S05]  /*3870*/  BSYNC B1 ;  /* 0x0000000000017941 */ /* 0x000fea0003800000 */
.L_x_78:
        /* <DEDUP_REMOVED lines=10> */
.L_x_81:
[----:B------:R-:W-:Y:S05]  /*3920*/  BSYNC B1 ;  /* 0x0000000000017941 */ /* 0x000fea0003800000 */
.L_x_80:
        /* <DEDUP_REMOVED lines=9> */
.L_x_83:
[----:B------:R-:W-:Y:S05]  /*39c0*/  BSYNC B1 ;  /* 0x0000000000017941 */ /* 0x000fea0003800000 */
.L_x_82:
        /* <DEDUP_REMOVED lines=9> */
.L_x_85:
[----:B------:R-:W-:Y:S05]  /*3a60*/  BSYNC B1 ;  /* 0x0000000000017941 */ /* 0x000fea0003800000 */
.L_x_84:
        /* <DEDUP_REMOVED lines=10> */
.L_x_87:
[----:B------:R-:W-:Y:S05]  /*3b10*/  BSYNC B1 ;  /* 0x0000000000017941 */ /* 0x000fea0003800000 */
.L_x_86:
        /* <DEDUP_REMOVED lines=10> */
.L_x_89:
[----:B------:R-:W-:Y:S05]  /*3bc0*/  BSYNC B1 ;  /* 0x0000000000017941 */ /* 0x000fea0003800000 */
.L_x_88:
        /* <DEDUP_REMOVED lines=9> */
.L_x_91:
[----:B------:R-:W-:Y:S05]  /*3c60*/  BSYNC B1 ;  /* 0x0000000000017941 */ /* 0x000fea0003800000 */
.L_x_90:
        /* <DEDUP_REMOVED lines=9> */
.L_x_93:
[----:B------:R-:W-:Y:S05]  /*3d00*/  BSYNC B1 ;  /* 0x0000000000017941 */ /* 0x000fea0003800000 */
.L_x_92:
        /* <DEDUP_REMOVED lines=10> */
.L_x_95:
[----:B------:R-:W-:Y:S05]  /*3db0*/  BSYNC B1 ;  /* 0x0000000000017941 */ /* 0x000fea0003800000 */
.L_x_94:
        /* <DEDUP_REMOVED lines=10> */
.L_x_97:
[----:B------:R-:W-:Y:S05]  /*3e60*/  BSYNC B1 ;  /* 0x0000000000017941 */ /* 0x000fea0003800000 */
.L_x_96:
        /* <DEDUP_REMOVED lines=9> */
.L_x_99:
[----:B------:R-:W-:Y:S05]  /*3f00*/  BSYNC B1 ;  /* 0x0000000000017941 */ /* 0x000fea0003800000 */
.L_x_98:
        /* <DEDUP_REMOVED lines=9> */
.L_x_101:
[----:B------:R-:W-:Y:S05]  /*3fa0*/  BSYNC B1 ;  /* 0x0000000000017941 */ /* 0x000fea0003800000 */
.L_x_100:
        /* <DEDUP_REMOVED lines=10> */
.L_x_103:
[----:B------:R-:W-:Y:S05]  /*4050*/  BSYNC B1 ;  /* 0x0000000000017941 */ /* 0x000fea0003800000 */
.L_x_102:
        /* <DEDUP_REMOVED lines=10> */
.L_x_105:
[----:B------:R-:W-:Y:S05]  /*4100*/  BSYNC B1 ;  /* 0x0000000000017941 */ /* 0x000fea0003800000 */
.L_x_104:
        /* <DEDUP_REMOVED lines=9> */
.L_x_107:
[----:B------:R-:W-:Y:S05]  /*41a0*/  BSYNC B1 ;  /* 0x0000000000017941 */ /* 0x000fea0003800000 */
.L_x_106:
        /* <DEDUP_REMOVED lines=9> */
.L_x_109:
[----:B------:R-:W-:Y:S05]  /*4240*/  BSYNC B1 ;  /* 0x0000000000017941 */ /* 0x000fea0003800000 */
.L_x_108:
        /* <DEDUP_REMOVED lines=10> */
.L_x_111:
[----:B------:R-:W-:Y:S05]  /*42f0*/  BSYNC B1 ;  /* 0x0000000000017941 */ /* 0x000fea0003800000 */
.L_x_110:
        /* <DEDUP_REMOVED lines=10> */
.L_x_113:
[----:B------:R-:W-:Y:S05]  /*43a0*/  BSYNC B1 ;  /* 0x0000000000017941 */ /* 0x000fea0003800000 */
.L_x_112:
        /* <DEDUP_REMOVED lines=9> */
.L_x_115:
[----:B------:R-:W-:Y:S05]  /*4440*/  BSYNC B1 ;  /* 0x0000000000017941 */ /* 0x000fea0003800000 */
.L_x_114:
        /* <DEDUP_REMOVED lines=9> */
.L_x_117:
[----:B------:R-:W-:Y:S05]  /*44e0*/  BSYNC B1 ;  /* 0x0000000000017941 */ /* 0x000fea0003800000 */
.L_x_116:
        /* <DEDUP_REMOVED lines=10> */
.L_x_119:
[----:B------:R-:W-:Y:S05]  /*4590*/  BSYNC B1 ;  /* 0x0000000000017941 */ /* 0x000fea0003800000 */
.L_x_118:
        /* <DEDUP_REMOVED lines=10> */
.L_x_121:
[----:B------:R-:W-:Y:S05]  /*4640*/  BSYNC B1 ;  /* 0x0000000000017941 */ /* 0x000fea0003800000 */
.L_x_120:
        /* <DEDUP_REMOVED lines=9> */
.L_x_123:
[----:B------:R-:W-:Y:S05]  /*46e0*/  BSYNC B1 ;  /* 0x0000000000017941 */ /* 0x000fea0003800000 */
.L_x_122:
        /* <DEDUP_REMOVED lines=9> */
.L_x_125:
[----:B------:R-:W-:Y:S05]  /*4780*/  BSYNC B1 ;  /* 0x0000000000017941 */ /* 0x000fea0003800000 */
.L_x_124:
        /* <DEDUP_REMOVED lines=10> */
.L_x_127:
[----:B------:R-:W-:Y:S05]  /*4830*/  BSYNC B1 ;  /* 0x0000000000017941 */ /* 0x000fea0003800000 */
.L_x_126:
        /* <DEDUP_REMOVED lines=10> */
.L_x_129:
[----:B------:R-:W-:Y:S05]  /*48e0*/  BSYNC B1 ;  /* 0x0000000000017941 */ /* 0x000fea0003800000 */
.L_x_128:
        /* <DEDUP_REMOVED lines=9> */
.L_x_131:
[----:B------:R-:W-:Y:S05]  /*4980*/  BSYNC B1 ;  /* 0x0000000000017941 */ /* 0x000fea0003800000 */
.L_x_130:
        /* <DEDUP_REMOVED lines=9> */
.L_x_133:
[----:B------:R-:W-:Y:S05]  /*4a20*/  BSYNC B1 ;  /* 0x0000000000017941 */ /* 0x000fea0003800000 */
.L_x_132:
        /* <DEDUP_REMOVED lines=10> */
.L_x_135:
[----:B------:R-:W-:Y:S05]  /*4ad0*/  BSYNC B1 ;  /* 0x0000000000017941 */ /* 0x000fea0003800000 */
.L_x_134:
        /* <DEDUP_REMOVED lines=10> */
.L_x_137:
[----:B------:R-:W-:Y:S05]  /*4b80*/  BSYNC B1 ;  /* 0x0000000000017941 */ /* 0x000fea0003800000 */
.L_x_136:
        /* <DEDUP_REMOVED lines=9> */
.L_x_139:
[----:B------:R-:W-:Y:S05]  /*4c20*/  BSYNC B1 ;  /* 0x0000000000017941 */ /* 0x000fea0003800000 */
.L_x_138:
        /* <DEDUP_REMOVED lines=9> */
.L_x_141:
[----:B------:R-:W-:Y:S05]  /*4cc0*/  BSYNC B1 ;  /* 0x0000000000017941 */ /* 0x000fea0003800000 */
.L_x_140:
        /* <DEDUP_REMOVED lines=10> */
.L_x_143:
[----:B------:R-:W-:Y:S05]  /*4d70*/  BSYNC B1 ;  /* 0x0000000000017941 */ /* 0x000fea0003800000 */
.L_x_142:
        /* <DEDUP_REMOVED lines=10> */
.L_x_145:
[----:B------:R-:W-:Y:S05]  /*4e20*/  BSYNC B1 ;  /* 0x0000000000017941 */ /* 0x000fea0003800000 */
.L_x_144:
        /* <DEDUP_REMOVED lines=9> */
.L_x_147:
[----:B------:R-:W-:Y:S05]  /*4ec0*/  BSYNC B1 ;  /* 0x0000000000017941 */ /* 0x000fea0003800000 */
.L_x_146:
        /* <DEDUP_REMOVED lines=9> */
.L_x_149:
[----:B------:R-:W-:Y:S05]  /*4f60*/  BSYNC B1 ;  /* 0x0000000000017941 */ /* 0x000fea0003800000 */
.L_x_148:
        /* <DEDUP_REMOVED lines=10> */
.L_x_151:
[----:B------:R-:W-:Y:S05]  /*5010*/  BSYNC B1 ;  /* 0x0000000000017941 */ /* 0x000fea0003800000 */
.L_x_150:
        /* <DEDUP_REMOVED lines=10> */
.L_x_153:
[----:B------:R-:W-:Y:S05]  /*50c0*/  BSYNC B1 ;  /* 0x0000000000017941 */ /* 0x000fea0003800000 */
.L_x_152:
        /* <DEDUP_REMOVED lines=9> */
.L_x_155:
[----:B------:R-:W-:Y:S05]  /*5160*/  BSYNC B1 ;  /* 0x0000000000017941 */ /* 0x000fea0003800000 */
.L_x_154:
        /* <DEDUP_REMOVED lines=9> */
.L_x_157:
[----:B------:R-:W-:Y:S05]  /*5200*/  BSYNC B1 ;  /* 0x0000000000017941 */ /* 0x000fea0003800000 */
.L_x_156:
        /* <DEDUP_REMOVED lines=10> */
.L_x_159:
[----:B------:R-:W-:Y:S05]  /*52b0*/  BSYNC B1 ;  /* 0x0000000000017941 */ /* 0x000fea0003800000 */
.L_x_158:
        /* <DEDUP_REMOVED lines=10> */
.L_x_161:
[----:B------:R-:W-:Y:S05]  /*5360*/  BSYNC B1 ;  /* 0x0000000000017941 */ /* 0x000fea0003800000 */
.L_x_160:
        /* <DEDUP_REMOVED lines=9> */
.L_x_163:
[----:B------:R-:W-:Y:S05]  /*5400*/  BSYNC B1 ;  /* 0x0000000000017941 */ /* 0x000fea0003800000 */
.L_x_162:
        /* <DEDUP_REMOVED lines=9> */
.L_x_165:
[----:B------:R-:W-:Y:S05]  /*54a0*/  BSYNC B1 ;  /* 0x0000000000017941 */ /* 0x000fea0003800000 */
.L_x_164:
        /* <DEDUP_REMOVED lines=10> */
.L_x_167:
[----:B------:R-:W-:Y:S05]  /*5550*/  BSYNC B1 ;  /* 0x0000000000017941 */ /* 0x000fea0003800000 */
.L_x_166:
        /* <DEDUP_REMOVED lines=10> */
.L_x_169:
[----:B------:R-:W-:Y:S05]  /*5600*/  BSYNC B1 ;  /* 0x0000000000017941 */ /* 0x000fea0003800000 */
.L_x_168:
        /* <DEDUP_REMOVED lines=9> */
.L_x_171:
[----:B------:R-:W-:Y:S05]  /*56a0*/  BSYNC B1 ;  /* 0x0000000000017941 */ /* 0x000fea0003800000 */
.L_x_170:
        /* <DEDUP_REMOVED lines=9> */
.L_x_173:
[----:B------:R-:W-:Y:S05]  /*5740*/  BSYNC B1 ;  /* 0x0000000000017941 */ /* 0x000fea0003800000 */
.L_x_172:
        /* <DEDUP_REMOVED lines=10> */
.L_x_175:
[----:B------:R-:W-:Y:S05]  /*57f0*/  BSYNC B1 ;  /* 0x0000000000017941 */ /* 0x000fea0003800000 */
.L_x_174:
        /* <DEDUP_REMOVED lines=10> */
.L_x_177:
[----:B------:R-:W-:Y:S05]  /*58a0*/  BSYNC B1 ;  /* 0x0000000000017941 */ /* 0x000fea0003800000 */
.L_x_176:
        /* <DEDUP_REMOVED lines=9> */
.L_x_179:
[----:B------:R-:W-:Y:S05]  /*5940*/  BSYNC B1 ;  /* 0x0000000000017941 */ /* 0x000fea0003800000 */
.L_x_178:
        /* <DEDUP_REMOVED lines=9> */
.L_x_181:
[----:B------:R-:W-:Y:S05]  /*59e0*/  BSYNC B1 ;  /* 0x0000000000017941 */ /* 0x000fea0003800000 */
.L_x_180:
        /* <DEDUP_REMOVED lines=10> */
.L_x_183:
[----:B------:R-:W-:Y:S05]  /*5a90*/  BSYNC B1 ;  /* 0x0000000000017941 */ /* 0x000fea0003800000 */
.L_x_182:
        /* <DEDUP_REMOVED lines=10> */
.L_x_185:
[----:B------:R-:W-:Y:S05]  /*5b40*/  BSYNC B1 ;  /* 0x0000000000017941 */ /* 0x000fea0003800000 */
.L_x_184:
        /* <DEDUP_REMOVED lines=9> */
.L_x_187:
[----:B------:R-:W-:Y:S05]  /*5be0*/  BSYNC B1 ;  /* 0x0000000000017941 */ /* 0x000fea0003800000 */
.L_x_186:
        /* <DEDUP_REMOVED lines=9> */
.L_x_189:
[----:B------:R-:W-:Y:S05]  /*5c80*/  BSYNC B1 ;  /* 0x0000000000017941 */ /* 0x000fea0003800000 */
.L_x_188:
        /* <DEDUP_REMOVED lines=10> */
.L_x_191:
[----:B------:R-:W-:Y:S05]  /*5d30*/  BSYNC B1 ;  /* 0x0000000000017941 */ /* 0x000fea0003800000 */
.L_x_190:
        /* <DEDUP_REMOVED lines=10> */
.L_x_193:
[----:B------:R-:W-:Y:S05]  /*5de0*/  BSYNC B1 ;  /* 0x0000000000017941 */ /* 0x000fea0003800000 */
.L_x_192:
        /* <DEDUP_REMOVED lines=9> */
.L_x_195:
[----:B------:R-:W-:Y:S05]  /*5e80*/  BSYNC B1 ;  /* 0x0000000000017941 */ /* 0x000fea0003800000 */
.L_x_194:
        /* <DEDUP_REMOVED lines=9> */
.L_x_197:
[----:B------:R-:W-:Y:S05]  /*5f20*/  BSYNC B1 ;  /* 0x0000000000017941 */ /* 0x000fea0003800000 */
.L_x_196:
        /* <DEDUP_REMOVED lines=10> */
.L_x_199:
[----:B------:R-:W-:Y:S05]  /*5fd0*/  BSYNC B1 ;  /* 0x0000000000017941 */ /* 0x000fea0003800000 */
.L_x_198:
        /* <DEDUP_REMOVED lines=10> */
.L_x_201:
[----:B------:R-:W-:Y:S05]  /*6080*/  BSYNC B1 ;  /* 0x0000000000017941 */ /* 0x000fea0003800000 */
.L_x_200:
        /* <DEDUP_REMOVED lines=9> */
.L_x_203:
[----:B------:R-:W-:Y:S05]  /*6120*/  BSYNC B1 ;  /* 0x0000000000017941 */ /* 0x000fea0003800000 */
.L_x_202:
        /* <DEDUP_REMOVED lines=9> */
.L_x_205:
[----:B------:R-:W-:Y:S05]  /*61c0*/  BSYNC B1 ;  /* 0x0000000000017941 */ /* 0x000fea0003800000 */
.L_x_204:
        /* <DEDUP_REMOVED lines=10> */
.L_x_207:
[----:B------:R-:W-:Y:S05]  /*6270*/  BSYNC B1 ;  /* 0x0000000000017941 */ /* 0x000fea0003800000 */
.L_x_206:
        /* <DEDUP_REMOVED lines=10> */
.L_x_209:
[----:B------:R-:W-:Y:S05]  /*6320*/  BSYNC B1 ;  /* 0x0000000000017941 */ /* 0x000fea0003800000 */
.L_x_208:
        /* <DEDUP_REMOVED lines=9> */
.L_x_211:
[----:B------:R-:W-:Y:S05]  /*63c0*/  BSYNC B1 ;  /* 0x0000000000017941 */ /* 0x000fea0003800000 */
.L_x_210:
        /* <DEDUP_REMOVED lines=9> */
.L_x_213:
[----:B------:R-:W-:Y:S05]  /*6460*/  BSYNC B1 ;  /* 0x0000000000017941 */ /* 0x000fea0003800000 */
.L_x_212:
        /* <DEDUP_REMOVED lines=10> */
.L_x_215:
[----:B------:R-:W-:Y:S05]  /*6510*/  BSYNC B1 ;  /* 0x0000000000017941 */ /* 0x000fea0003800000 */
.L_x_214:
        /* <DEDUP_REMOVED lines=10> */
.L_x_217:
[----:B------:R-:W-:Y:S05]  /*65c0*/  BSYNC B1 ;  /* 0x0000000000017941 */ /* 0x000fea0003800000 */
.L_x_216:
        /* <DEDUP_REMOVED lines=9> */
.L_x_219:
[----:B------:R-:W-:Y:S05]  /*6660*/  BSYNC B1 ;  /* 0x0000000000017941 */ /* 0x000fea0003800000 */
.L_x_218:
        /* <DEDUP_REMOVED lines=9> */
.L_x_221:
[----:B------:R-:W-:Y:S05]  /*6700*/  BSYNC B1 ;  /* 0x0000000000017941 */ /* 0x000fea0003800000 */
.L_x_220:
        /* <DEDUP_REMOVED lines=10> */
.L_x_223:
[----:B------:R-:W-:Y:S05]  /*67b0*/  BSYNC B1 ;  /* 0x0000000000017941 */ /* 0x000fea0003800000 */
.L_x_222:
        /* <DEDUP_REMOVED lines=10> */
.L_x_225:
[----:B------:R-:W-:Y:S05]  /*6860*/  BSYNC B1 ;  /* 0x0000000000017941 */ /* 0x000fea0003800000 */
.L_x_224:
        /* <DEDUP_REMOVED lines=9> */
.L_x_227:
[----:B------:R-:W-:Y:S05]  /*6900*/  BSYNC B1 ;  /* 0x0000000000017941 */ /* 0x000fea0003800000 */
.L_x_226:
        /* <DEDUP_REMOVED lines=9> */
.L_x_229:
[----:B------:R-:W-:Y:S05]  /*69a0*/  BSYNC B1 ;  /* 0x0000000000017941 */ /* 0x000fea0003800000 */
.L_x_228:
        /* <DEDUP_REMOVED lines=10> */
.L_x_231:
[----:B------:R-:W-:Y:S05]  /*6a50*/  BSYNC B1 ;  /* 0x0000000000017941 */ /* 0x000fea0003800000 */
.L_x_230:
        /* <DEDUP_REMOVED lines=10> */
.L_x_233:
[----:B------:R-:W-:Y:S05]  /*6b00*/  BSYNC B1 ;  /* 0x0000000000017941 */ /* 0x000fea0003800000 */
.L_x_232:
        /* <DEDUP_REMOVED lines=9> */
.L_x_235:
[----:B------:R-:W-:Y:S05]  /*6ba0*/  BSYNC B1 ;  /* 0x0000000000017941 */ /* 0x000fea0003800000 */
.L_x_234:
        /* <DEDUP_REMOVED lines=9> */
.L_x_237:
[----:B------:R-:W-:Y:S05]  /*6c40*/  BSYNC B1 ;  /* 0x0000000000017941 */ /* 0x000fea0003800000 */
.L_x_236:
        /* <DEDUP_REMOVED lines=10> */
.L_x_239:
[----:B------:R-:W-:Y:S05]  /*6cf0*/  BSYNC B1 ;  /* 0x0000000000017941 */ /* 0x000fea0003800000 */
.L_x_238:
        /* <DEDUP_REMOVED lines=10> */
.L_x_241:
[----:B------:R-:W-:Y:S05]  /*6da0*/  BSYNC B1 ;  /* 0x0000000000017941 */ /* 0x000fea0003800000 */
.L_x_240:
        /* <DEDUP_REMOVED lines=9> */
.L_x_243:
[----:B------:R-:W-:Y:S05]  /*6e40*/  BSYNC B1 ;  /* 0x0000000000017941 */ /* 0x000fea0003800000 */
.L_x_242:
        /* <DEDUP_REMOVED lines=9> */
.L_x_245:
[----:B------:R-:W-:Y:S05]  /*6ee0*/  BSYNC B1 ;  /* 0x0000000000017941 */ /* 0x000fea0003800000 */
.L_x_244:
        /* <DEDUP_REMOVED lines=10> */
.L_x_247:
[----:B------:R-:W-:Y:S05]  /*6f90*/  BSYNC B1 ;  /* 0x0000000000017941 */ /* 0x000fea0003800000 */
.L_x_246:
        /* <DEDUP_REMOVED lines=10> */
.L_x_249:
[----:B------:R-:W-:Y:S05]  /*7040*/  BSYNC B1 ;  /* 0x0000000000017941 */ /* 0x000fea0003800000 */
.L_x_248:
        /* <DEDUP_REMOVED lines=9> */
.L_x_251:
[----:B------:R-:W-:Y:S05]  /*70e0*/  BSYNC B1 ;  /* 0x0000000000017941 */ /* 0x000fea0003800000 */
.L_x_250:
        /* <DEDUP_REMOVED lines=9> */
.L_x_253:
[----:B------:R-:W-:Y:S05]  /*7180*/  BSYNC B1 ;  /* 0x0000000000017941 */ /* 0x000fea0003800000 */
.L_x_252:
        /* <DEDUP_REMOVED lines=10> */
.L_x_255:
[----:B------:R-:W-:Y:S05]  /*7230*/  BSYNC B1 ;  /* 0x0000000000017941 */ /* 0x000fea0003800000 */
.L_x_254:
        /* <DEDUP_REMOVED lines=10> */
.L_x_257:
[----:B------:R-:W-:Y:S05]  /*72e0*/  BSYNC B1 ;  /* 0x0000000000017941 */ /* 0x000fea0003800000 */
.L_x_256:
        /* <DEDUP_REMOVED lines=9> */
.L_x_259:
[----:B------:R-:W-:Y:S05]  /*7380*/  BSYNC B1 ;  /* 0x0000000000017941 */ /* 0x000fea0003800000 */
.L_x_258:
        /* <DEDUP_REMOVED lines=9> */
.L_x_261:
[----:B------:R-:W-:Y:S05]  /*7420*/  BSYNC B1 ;  /* 0x0000000000017941 */ /* 0x000fea0003800000 */
.L_x_260:
        /* <DEDUP_REMOVED lines=10> */
.L_x_263:
[----:B------:R-:W-:Y:S05]  /*74d0*/  BSYNC B1 ;  /* 0x0000000000017941 */ /* 0x000fea0003800000 */
.L_x_262:
        /* <DEDUP_REMOVED lines=10> */
.L_x_265:
[----:B------:R-:W-:Y:S05]  /*7580*/  BSYNC B1 ;  /* 0x0000000000017941 */ /* 0x000fea0003800000 */
.L_x_264:
        /* <DEDUP_REMOVED lines=9> */
.L_x_267:
[----:B------:R-:W-:Y:S05]  /*7620*/  BSYNC B1 ;  /* 0x0000000000017941 */ /* 0x000fea0003800000 */
.L_x_266:
        /* <DEDUP_REMOVED lines=9> */
.L_x_269:
[----:B------:R-:W-:Y:S05]  /*76c0*/  BSYNC B1 ;  /* 0x0000000000017941 */ /* 0x000fea0003800000 */
.L_x_268:
        /* <DEDUP_REMOVED lines=10> */
.L_x_271:
[----:B------:R-:W-:Y:S05]  /*7770*/  BSYNC B1 ;  /* 0x0000000000017941 */ /* 0x000fea0003800000 */
.L_x_270:
        /* <DEDUP_REMOVED lines=10> */
.L_x_273:
[----:B------:R-:W-:Y:S05]  /*7820*/  BSYNC B1 ;  /* 0x0000000000017941 */ /* 0x000fea0003800000 */
.L_x_272:
        /* <DEDUP_REMOVED lines=9> */
.L_x_275:
[----:B------:R-:W-:Y:S05]  /*78c0*/  BSYNC B1 ;  /* 0x0000000000017941 */ /* 0x000fea0003800000 */
.L_x_274:
        /* <DEDUP_REMOVED lines=9> */
.L_x_277:
[----:B------:R-:W-:Y:S05]  /*7960*/  BSYNC B1 ;  /* 0x0000000000017941 */ /* 0x000fea0003800000 */
.L_x_276:
        /* <DEDUP_REMOVED lines=10> */
.L_x_279:
[----:B------:R-:W-:Y:S05]  /*7a10*/  BSYNC B1 ;  /* 0x0000000000017941 */ /* 0x000fea0003800000 */
.L_x_278:
        /* <DEDUP_REMOVED lines=10> */
.L_x_281:
[----:B------:R-:W-:Y:S05]  /*7ac0*/  BSYNC B1 ;  /* 0x0000000000017941 */ /* 0x000fea0003800000 */
.L_x_280:
[----:B01--45:R-:W-:Y:S01]  /*7ad0*/  HADD2.F32 R7, -RZ, R22.H0_H0 ;  /* 0x20000016ff077230 */ /* 0x033fe20000004100 */
        /* <DEDUP_REMOVED lines=8> */
.L_x_283:
[----:B------:R-:W-:Y:S05]  /*7b60*/  BSYNC B1 ;  /* 0x0000000000017941 */ /* 0x000fea0003800000 */
.L_x_282:
[----:B0----5:R-:W-:Y:S01]  /*7b70*/  HADD2.F32 R5, -RZ, R22.H0_H0 ;  /* 0x20000016ff057230 */ /* 0x021fe20000004100 */
[----:B------:R-:W-:Y:S01]  /*7b80*/  ISETP.GT.AND P0, PT, R3, 0x8, P0 ;  /* 0x000000080300780c */ /* 0x000fe20000704270 */
[----:B------:R-:W-:Y:S01]  /*7b90*/  @P1 IMAD.MOV.U32 R4, RZ, RZ, R10 ;  /* 0x000000ffff041224 */ /* 0x000fe200078e000a */
[----:B------:R-:W-:Y:S02]  /*7ba0*/  BSSY B1, `(.L_x_284) ;  /* 0x0000009000017945 */ /* 0x000fe40003800000 */
[----:B------:R-:W-:-:S04]  /*7bb0*/  FMUL R5, R5, R152 ;  /* 0x0000009805057220 */ /* 0x000fc80000400000 */
[----:B------:R-:W-:-:S05]  /*7bc0*/  FFMA R5, R150, R153, R5 ;  /* 0x0000009996057223 */ /* 0x000fca0000000005 */
[----:B------:R-:W-:-:S04]  /*7bd0*/  F2FP.F16.F32.PACK_AB R5, RZ, R5 ;  /* 0x00000005ff05723e */ /* 0x000fc800000000ff */
[----:B------:R-:W-:Y:S01]  /*7be0*/  PRMT R2, R5, 0x7610, R2 ;  /* 0x0000761005027816 */ /* 0x000fe20000000002 */
[----:B------:R-:W-:-:S05]  /*7bf0*/  @P1 IMAD.MOV.U32 R5, RZ, RZ, R11 ;  /* 0x000000ffff051224 */ /* 0x000fca00078e000b */
[----:B------:R0:W-:Y:S01]  /*7c00*/  @P1 STG.E.U16 desc[UR36][R4.64+0x1f0], R2 ;  /* 0x0001f00204001986 */ /* 0x0001e2000c101524 */
[----:B------:R-:W-:Y:S05]  /*7c10*/  @!P0 BRA `(.L_x_285) ;  /* 0x0000000000048947 */ /* 0x000fea0003800000 */
[----:B------:R4:W5:Y:S02]  /*7c20*/  LDG.E.LTC128B.U16 R22, desc[UR36][R8.64+0x1f2] ;  /* 0x0001f22408167981 */ /* 0x000964000c1e1520 */
.L_x_285:
[----:B------:R-:W-:Y:S05]  /*7c30*/  BSYNC B1 ;  /* 0x0000000000017941 */ /* 0x000fea0003800000 */
.L_x_284:
[----:B------:R-:W-:Y:S05]  /*7c40*/  @!P0 BRA `(.L_x_286) ;  /* 0x0000002400488947 */ /* 0x000fea0003800000 */
[----:B-----5:R-:W-:-:S05]  /*7c50*/  HADD2.F32 R3, -RZ, R22.H0_H0 ;  /* 0x20000016ff037230 */ /* 0x020fca0000004100 */
[----:B------:R-:W-:-:S04]  /*7c60*/  FMUL R0, R3, R152 ;  /* 0x0000009803007220 */ /* 0x000fc80000400000 */
[----:B------:R-:W-:-:S05]  /*7c70*/  FFMA R0, R151, R153, R0 ;  /* 0x0000009997007223 */ /* 0x000fca0000000000 */
[----:B------:R-:W-:-:S05]  /*7c80*/  F2FP.F16.F32.PACK_AB R0, RZ, R0 ;  /* 0x00000000ff00723e */ /* 0x000fca00000000ff */
[----:B------:R0:W-:Y:S01]  /*7c90*/  STG.E.U16 desc[UR36][R10.64+0x1f2], R0 ;  /* 0x0001f2000a007986 */ /* 0x0001e2000c101524 */
[----:B------:R-:W-:Y:S05]  /*7ca0*/  BRA `(.L_x_286) ;  /* 0x0000002400307947 */ /* 0x000fea0003800000 */
.L_x_33:
[----:B------:R-:W-:Y:S01]  /*7cb0*/  ISETP.GT.AND P0, PT, R0, 0x1, PT ;  /* 0x000000010000780c */ /* 0x000fe20003f04270 */
[----:B------:R-:W-:Y:S01]  /*7cc0*/  ULDC.64 UR4, c[0x0][0x5c0] ;  /* 0x0001700000047ab9 */ /* 0x000fe20000000a00 */
[-C--:B------:R-:W-:Y:S01]  /*7cd0*/  FMUL R24, R24, R153.reuse ;  /* 0x0000009918187220 */ /* 0x080fe20000400000 */
[-C--:B------:R-:W-:Y:S01]  /*7ce0*/  FMUL R25, R25, R153.reuse ;  /* 0x0000009919197220 */ /* 0x080fe20000400000 */
[----:B------:R-:W-:Y:S01]  /*7cf0*/  ISETP.GT.AND P3, PT, R3, RZ, P0 ;  /* 0x000000ff0300720c */ /* 0x000fe20000764270 */
[-C--:B------:R-:W-:Y:S01]  /*7d00*/  FMUL R26, R26, R153.reuse ;  /* 0x000000991a1a7220 */ /* 0x080fe20000400000 */
[----:B------:R-:W-:Y:S01]  /*7d10*/  LEA R4, P4, R6, UR4, 0x1 ;  /* 0x0000000406047c11 */ /* 0x000fe2000f8808ff */
[-C--:B------:R-:W-:Y:S01]  /*7d20*/  FMUL R27, R27, R153.reuse ;  /* 0x000000991b1b7220 */ /* 0x080fe20000400000 */
[----:B------:R-:W-:Y:S01]  /*7d30*/  F2FP.F16.F32.PACK_AB R24, RZ, R24 ;  /* 0x00000018ff18723e */ /* 0x000fe200000000ff */
[-C--:B------:R-:W-:Y:S01]  /*7d40*/  FMUL R28, R28, R153.reuse ;  /* 0x000000991c1c7220 */ /* 0x080fe20000400000 */
[----:B------:R-:W-:Y:S01]  /*7d50*/  LEA.HI.X R5, R6, UR5, R179, 0x1, P4 ;  /* 0x0000000506057c11 */ /* 0x000fe2000a0f0cb3 */
[----:B------:R-:W-:Y:S01]  /*7d60*/  FMUL R29, R29, R153 ;  /* 0x000000991d1d7220 */ /* 0x000fe20000400000 */
[----:B------:R-:W-:Y:S01]  /*7d70*/  F2FP.F16.F32.PACK_AB R25, RZ, R25 ;  /* 0x00000019ff19723e */ /* 0x000fe200000000ff */
[-C--:B------:R-:W-:Y:S01]  /*7d80*/  FMUL R30, R30, R153.reuse ;  /* 0x000000991e1e7220 */ /* 0x080fe20000400000 */
[----:B------:R-:W-:Y:S01]  /*7d90*/  SHF.L.U64.HI R11, R10, 0x4, R11 ;  /* 0x000000040a0b7819 */ /* 0x000fe2000001020b */
[----:B------:R-:W-:Y:S01]  /*7da0*/  @P1 STG.E.U16 desc[UR36][R4.64], R24 ;  /* 0x0000001804001986 */ /* 0x000fe2000c101524 */
[----:B------:R-:W-:Y:S01]  /*7db0*/  ISETP.GT.AND P1, PT, R0, 0x8, PT ;  /* 0x000000080000780c */ /* 0x000fe20003f24270 */
[-C--:B------:R-:W-:Y:S01]  /*7dc0*/  FMUL R31, R31, R153.reuse ;  /* 0x000000991f1f7220 */ /* 0x080fe20000400000 */
[C---:B------:R-:W-:Y:S01]  /*7dd0*/  ISETP.GT.AND P4, PT, R3.reuse, 0x8, P0 ;  /* 0x000000080300780c */ /* 0x040fe20000784270 */
[----:B------:R-:W-:Y:S01]  /*7de0*/  @P3 STG.E.U16 desc[UR36][R4.64+0x2], R25 ;  /* 0x0000021904003986 */ /* 0x000fe2000c101524 */
[----:B------:R-:W-:Y:S01]  /*7df0*/  LEA R6, P3, R10, R4, 0x4 ;  /* 0x000000040a067211 */ /* 0x000fe200078620ff */
[-C--:B------:R-:W-:Y:S01]  /*7e00*/  FMUL R32, R32, R153.reuse ;  /* 0x0000009920207220 */ /* 0x080fe20000400000 */
[----:B------:R-:W-:Y:S01]  /*7e10*/  ISETP.GT.AND P2, PT, R3, 0x8, P2 ;  /* 0x000000080300780c */ /* 0x000fe20001744270 */
[-C--:B------:R-:W-:Y:S01]  /*7e20*/  FMUL R33, R33, R153.reuse ;  /* 0x0000009921217220 */ /* 0x080fe20000400000 */
[----:B------:R-:W-:Y:S01]  /*7e30*/  ISETP.GT.AND P0, PT, R0, 0x9, PT ;  /* 0x000000090000780c */ /* 0x000fe20003f04270 */
[----:B------:R-:W-:Y:S01]  /*7e40*/  IMAD.X R7, R11, 0x1, R5, P3 ;  /* 0x000000010b077824 */ /* 0x000fe200018e0605 */
[C---:B------:R-:W-:Y:S01]  /*7e50*/  ISETP.GT.AND P5, PT, R3.reuse, RZ, P1 ;  /* 0x000000ff0300720c */ /* 0x040fe20000fa4270 */
[-C--:B------:R-:W-:Y:S01]  /*7e60*/  FMUL R34, R34, R153.reuse ;  /* 0x0000009922227220 */ /* 0x080fe20000400000 */
[----:B------:R-:W-:Y:S01]  /*7e70*/  ISETP.GT.AND P3, PT, R3, RZ, P0 ;  /* 0x000000ff0300720c */ /* 0x000fe20000764270 */
[-C--:B------:R-:W-:Y:S01]  /*7e80*/  FMUL R35, R35, R153.reuse ;  /* 0x0000009923237220 */ /* 0x080fe20000400000 */
[----:B------:R-:W-:Y:S01]  /*7e90*/  F2FP.F16.F32.PACK_AB R26, RZ, R26 ;  /* 0x0000001aff1a723e */ /* 0x000fe200000000ff */
[----:B------:R-:W-:Y:S01]  /*7ea0*/  FMUL R36, R36, R153 ;  /* 0x0000009924247220 */ /* 0x000fe20000400000 */
[----:B------:R-:W-:Y:S01]  /*7eb0*/  F2FP.F16.F32.PACK_AB R27, RZ, R27 ;  /* 0x0000001bff1b723e */ /* 0x000fe200000000ff */
[----:B------:R-:W-:Y:S01]  /*7ec0*/  FMUL R37, R37, R153 ;  /* 0x0000009925257220 */ /* 0x000fe20000400000 */
[----:B------:R-:W-:Y:S01]  /*7ed0*/  F2FP.F16.F32.PACK_AB R28, RZ, R28 ;  /* 0x0000001cff1c723e */ /* 0x000fe200000000ff */
[----:B------:R-:W-:Y:S01]  /*7ee0*/  @P2 STG.E.U16 desc[UR36][R6.64], R26 ;  /* 0x0000001a06002986 */ /* 0x000fe2000c101524 */
[----:B------:R-:W-:Y:S01]  /*7ef0*/  F2FP.F16.F32.PACK_AB R29, RZ, R29 ;  /* 0x0000001dff1d723e */ /* 0x000fe200000000ff */
[-C--:B------:R-:W-:Y:S01]  /*7f00*/  FMUL R38, R38, R153.reuse ;  /* 0x0000009926267220 */ /* 0x080fe20000400000 */
[----:B------:R-:W-:Y:S01]  /*7f10*/  ISETP.GT.AND P2, PT, R3, 0x8, P1 ;  /* 0x000000080300780c */ /* 0x000fe20000f44270 */
[----:B------:R-:W-:Y:S01]  /*7f20*/  @P4 STG.E.U16 desc[UR36][R6.64+0x2], R27 ;  /* 0x0000021b06004986 */ /* 0x000fe2000c101524 */
[----:B------:R-:W-:Y:S01]  /*7f30*/  ISETP.GT.AND P1, PT, R0, 0x10, PT ;  /* 0x000000100000780c */ /* 0x000fe20003f24270 */
[-C--:B------:R-:W-:Y:S01]  /*7f40*/  FMUL R39, R39, R153.reuse ;  /* 0x0000009927277220 */ /* 0x080fe20000400000 */
[----:B------:R-:W-:Y:S01]  /*7f50*/  F2FP.F16.F32.PACK_AB R30, RZ, R30 ;  /* 0x0000001eff1e723e */ /* 0x000fe200000000ff */
[----:B------:R-:W-:Y:S01]  /*7f60*/  @P5 STG.E.U16 desc[UR36][R4.64+0x10], R28 ;  /* 0x0000101c04005986 */ /* 0x000fe2000c101524 */
[C---:B------:R-:W-:Y:S01]  /*7f70*/  ISETP.GT.AND P4, PT, R3.reuse, RZ, P1 ;  /* 0x000000ff0300720c */ /* 0x040fe20000f84270 */
[----:B------:R-:W-:Y:S01]  /*7f80*/  FMUL R40, R40, R153 ;  /* 0x0000009928287220 */ /* 0x000fe20000400000 */
[----:B------:R-:W-:Y:S01]  /*7f90*/  F2FP.F16.F32.PACK_AB R31, RZ, R31 ;  /* 0x0000001fff1f723e */ /* 0x000fe200000000ff */
[----:B------:R-:W-:Y:S01]  /*7fa0*/  @P3 STG.E.U16 desc[UR36][R4.64+0x12], R29 ;  /* 0x0000121d04003986 */ /* 0x000fe2000c101524 */
[----:B------:R-:W-:Y:S01]  /*7fb0*/  ISETP.GT.AND P3, PT, R3, 0x8, P0 ;  /* 0x000000080300780c */ /* 0x000fe20000764270 */
[-C--:B------:R-:W-:Y:S01]  /*7fc0*/  FMUL R41, R41, R153.reuse ;  /* 0x0000009929297220 */ /* 0x080fe20000400000 */
[----:B------:R-:W-:Y:S01]  /*7fd0*/  ISETP.GT.AND P0, PT, R0, 0x11, PT ;  /* 0x000000110000780c */ /* 0x000fe20003f04270 */
[----:B------:R-:W-:Y:S01]  /*7fe0*/  @P2 STG.E.U16 desc[UR36][R6.64+0x10], R30 ;  /* 0x0000101e06002986 */ /* 0x000fe2000c101524 */
[----:B------:R-:W-:Y:S01]  /*7ff0*/  F2FP.F16.F32.PACK_AB R32, RZ, R32 ;  /* 0x00000020ff20723e */ /* 0x000fe200000000ff */
[-C--:B------:R-:W-:Y:S01]  /*8000*/  FMUL R42, R42, R153.reuse ;  /* 0x000000992a2a7220 */ /* 0x080fe20000400000 */
[----:B------:R-:W-:Y:S01]  /*8010*/  ISETP.GT.AND P5, PT, R3, RZ, P0 ;  /* 0x000000ff0300720c */ /* 0x000fe200007a4270 */
[-C--:B------:R-:W-:Y:S01]  /*8020*/  FMUL R43, R43, R153.reuse ;  /* 0x000000992b2b7220 */ /* 0x080fe20000400000 */
[----:B------:R-:W-:Y:S01]  /*8030*/  ISETP.GT.AND P2, PT, R3, 0x8, P1 ;  /* 0x000000080300780c */ /* 0x000fe20000f44270 */
[-C--:B------:R-:W-:Y:S01]  /*8040*/  FMUL R44, R44, R153.reuse ;  /* 0x000000992c2c7220 */ /* 0x080fe20000400000 */
[----:B------:R-:W-:Y:S01]  /*8050*/  ISETP.GT.AND P1, PT, R0, 0x18, PT ;  /* 0x000000180000780c */ /* 0x000fe20003f24270 */
[----:B------:R-:W-:Y:S01]  /*8060*/  FMUL R45, R45, R153 ;  /* 0x000000992d2d7220 */ /* 0x000fe20000400000 */
[----:B------:R-:W-:Y:S01]  /*8070*/  F2FP.F16.F32.PACK_AB R33, RZ, R33 ;  /* 0x00000021ff21723e */ /* 0x000fe200000000ff */
[----:B------:R-:W-:Y:S01]  /*8080*/  @P3 STG.E.U16 desc[UR36][R6.64+0x12], R31 ;  /* 0x0000121f06003986 */ /* 0x000fe2000c101524 */
[C---:B------:R-:W-:Y:S01]  /*8090*/  ISETP.GT.AND P3, PT, R3.reuse, 0x8, P0 ;  /* 0x000000080300780c */ /* 0x040fe20000764270 */
[-C--:B------:R-:W-:Y:S01]  /*80a0*/  FMUL R46, R46, R153.reuse ;  /* 0x000000992e2e7220 */ /* 0x080fe20000400000 */
[----:B------:R-:W-:Y:S01]  /*80b0*/  ISETP.GT.AND P0, PT, R0, 0x19, PT ;  /* 0x000000190000780c */ /* 0x000fe20003f04270 */
[----:B------:R-:W-:Y:S01]  /*80c0*/  @P4 STG.E.U16 desc[UR36][R4.64+0x20], R32 ;  /* 0x0000202004004986 */ /* 0x000fe2000c101524 */
[----:B------:R-:W-:Y:S01]  /*80d0*/  ISETP.GT.AND P4, PT, R3, RZ, P1 ;  /* 0x000000ff0300720c */ /* 0x000fe20000f84270 */
[-C--:B------:R-:W-:Y:S01]  /*80e0*/  FMUL R47, R47, R153.reuse ;  /* 0x000000992f2f7220 */ /* 0x080fe20000400000 */
[----:B------:R-:W-:Y:S01]  /*80f0*/  F2FP.F16.F32.PACK_AB R34, RZ, R34 ;  /* 0x00000022ff22723e */ /* 0x000fe200000000ff */
[----:B------:R-:W-:Y:S01]  /*8100*/  @P5 STG.E.U16 desc[UR36][R4.64+0x22], R33 ;  /* 0x0000222104005986 */ /* 0x000fe2000c101524 */
[----:B------:R-:W-:Y:S01]  /*8110*/  ISETP.GT.AND P5, PT, R3, RZ, P0 ;  /* 0x000000ff0300720c */ /* 0x000fe200007a4270 */
[----:B------:R-:W-:Y:S01]  /*8120*/  FMUL R48, R48, R153 ;  /* 0x0000009930307220 */ /* 0x000fe20000400000 */
[----:B------:R-:W-:Y:S01]  /*8130*/  F2FP.F16.F32.PACK_AB R35, RZ, R35 ;  /* 0x00000023ff23723e */ /* 0x000fe200000000ff */
[----:B------:R-:W-:Y:S01]  /*8140*/  @P2 STG.E.U16 desc[UR36][R6.64+0x20], R34 ;  /* 0x0000202206002986 */ /* 0x000fe2000c101524 */
[----:B------:R-:W-:Y:S01]  /*8150*/  F2FP.F16.F32.PACK_AB R36, RZ, R36 ;  /* 0x00000024ff24723e */ /* 0x000fe200000000ff */
[-C--:B------:R-:W-:Y:S01]  /*8160*/  FMUL R49, R49, R153.reuse ;  /* 0x0000009931317220 */ /* 0x080fe20000400000 */
[C---:B------:R-:W-:Y:S01]  /*8170*/  ISETP.GT.AND P2, PT, R3.reuse, 0x8, P1 ;  /* 0x000000080300780c */ /* 0x040fe20000f44270 */
[----:B------:R-:W-:Y:S01]  /*8180*/  @P3 STG.E.U16 desc[UR36][R6.64+0x22], R35 ;  /* 0x0000222306003986 */ /* 0x000fe2000c101524 */
[----:B------:R-:W-:Y:S01]  /*8190*/  ISETP.GT.AND P1, PT, R0, 0x20, PT ;  /* 0x000000200000780c */ /* 0x000fe20003f24270 */
[----:B------:R-:W-:Y:S01]  /*81a0*/  FMUL R50, R50, R153 ;  /* 0x0000009932327220 */ /* 0x000fe20000400000 */
[----:B------:R-:W-:Y:S01]  /*81b0*/  F2FP.F16.F32.PACK_AB R37, RZ, R37 ;  /* 0x00000025ff25723e */ /* 0x000fe200000000ff */
[----:B------:R-:W-:Y:S01]  /*81c0*/  @P4 STG.E.U16 desc[UR36][R4.64+0x30], R36 ;  /* 0x0000302404004986 */ /* 0x000fe2000c101524 */
[----:B------:R-:W-:Y:S01]  /*81d0*/  ISETP.GT.AND P3, PT, R3, 0x8, P0 ;  /* 0x000000080300780c */ /* 0x000fe20000764270 */
[-C--:B------:R-:W-:Y:S01]  /*81e0*/  FMUL R51, R51, R153.reuse ;  /* 0x0000009933337220 */ /* 0x080fe20000400000 */
[----:B------:R-:W-:Y:S01]  /*81f0*/  ISETP.GT.AND P0, PT, R0, 0x21, PT ;  /* 0x000000210000780c */ /* 0x000fe20003f04270 */
[----:B------:R-:W-:Y:S01]  /*8200*/  @P5 STG.E.U16 desc[UR36][R4.64+0x32], R37 ;  /* 0x0000322504005986 */ /* 0x000fe2000c101524 */
[----:B------:R-:W-:Y:S01]  /*8210*/  ISETP.GT.AND P4, PT, R3, RZ, P1 ;  /* 0x000000ff0300720c */ /* 0x000fe20000f84270 */
[-C--:B------:R-:W-:Y:S01]  /*8220*/  FMUL R52, R52, R153.reuse ;  /* 0x0000009934347220 */ /* 0x080fe20000400000 */
[----:B------:R-:W-:Y:S01]  /*8230*/  F2FP.F16.F32.PACK_AB R38, RZ, R38 ;  /* 0x00000026ff26723e */ /* 0x000fe200000000ff */
[-C--:B------:R-:W-:Y:S01]  /*8240*/  FMUL R53, R53, R153.reuse ;  /* 0x0000009935357220 */ /* 0x080fe20000400000 */
        /* <DEDUP_REMOVED lines=325> */
[----:B------:R-:W-:Y:S01]  /*96a0*/  FMUL R151, R151, R153 ;  /* 0x0000009997977220 */ /* 0x000fe20000400000 */
[----:B------:R-:W-:Y:S01]  /*96b0*/  ISETP.GT.AND P2, PT, R3, 0x8, P1 ;  /* 0x000000080300780c */ /* 0x000fe20000f44270 */
[----:B------:R-:W-:Y:S01]  /*96c0*/  @P3 STG.E.U16 desc[UR36][R6.64+0x132], R103 ;  /* 0x0001326706003986 */ /* 0x000fe2000c101524 */
[----:B------:R-:W-:-:S02]  /*96d0*/  ISETP.GT.AND P1, PT, R0, 0xa8, PT ;  /* 0x000000a80000780c */ /* 0x000fc40003f24270 */
[----:B------:R-:W-:Y:S01]  /*96e0*/  F2FP.F16.F32.PACK_AB R105, RZ, R105 ;  /* 0x00000069ff69723e */ /* 0x000fe200000000ff */
[----:B------:R-:W-:Y:S01]  /*96f0*/  @P4 STG.E.U16 desc[UR36][R4.64+0x140], R104 ;  /* 0x0001406804004986 */ /* 0x000fe2000c101524 */
[C---:B------:R-:W-:Y:S02]  /*9700*/  ISETP.GT.AND P3, PT, R3.reuse, 0x8, P0 ;  /* 0x000000080300780c */ /* 0x040fe40000764270 */
[----:B------:R-:W-:Y:S01]  /*9710*/  ISETP.GT.AND P0, PT, R0, 0xa9, PT ;  /* 0x000000a90000780c */ /* 0x000fe20003f04270 */
[----:B------:R-:W-:Y:S01]  /*9720*/  @P5 STG.E.U16 desc[UR36][R4.64+0x142], R105 ;  /* 0x0001426904005986 */ /* 0x000fe2000c101524 */
[C---:B------:R-:W-:Y:S02]  /*9730*/  ISETP.GT.AND P4, PT, R3.reuse, RZ, P1 ;  /* 0x000000ff0300720c */ /* 0x040fe40000f84270 */
[----:B------:R-:W-:Y:S02]  /*9740*/  F2FP.F16.F32.PACK_AB R106, RZ, R106 ;  /* 0x0000006aff6a723e */ /* 0x000fe400000000ff */
[----:B------:R-:W-:-:S02]  /*9750*/  ISETP.GT.AND P5, PT, R3, RZ, P0 ;  /* 0x000000ff0300720c */ /* 0x000fc400007a4270 */
[----:B------:R-:W-:Y:S01]  /*9760*/  F2FP.F16.F32.PACK_AB R107, RZ, R107 ;  /* 0x0000006bff6b723e */ /* 0x000fe200000000ff */
[----:B------:R-:W-:Y:S01]  /*9770*/  @P2 STG.E.U16 desc[UR36][R6.64+0x140], R106 ;  /* 0x0001406a06002986 */ /* 0x000fe2000c101524 */
[----:B------:R-:W-:Y:S02]  /*9780*/  F2FP.F16.F32.PACK_AB R108, RZ, R108 ;  /* 0x0000006cff6c723e */ /* 0x000fe400000000ff */
[C---:B------:R-:W-:Y:S01]  /*9790*/  ISETP.GT.AND P2, PT, R3.reuse, 0x8, P1 ;  /* 0x000000080300780c */ /* 0x040fe20000f44270 */
[----:B------:R-:W-:Y:S01]  /*97a0*/  @P3 STG.E.U16 desc[UR36][R6.64+0x142], R107 ;  /* 0x0001426b06003986 */ /* 0x000fe2000c101524 */
[----:B------:R-:W-:Y:S02]  /*97b0*/  ISETP.GT.AND P1, PT, R0, 0xb0, PT ;  /* 0x000000b00000780c */ /* 0x000fe40003f24270 */
[----:B------:R-:W-:Y:S01]  /*97c0*/  F2FP.F16.F32.PACK_AB R109, RZ, R109 ;  /* 0x0000006dff6d723e */ /* 0x000fe200000000ff */
[----:B------:R-:W-:Y:S01]  /*97d0*/  @P4 STG.E.U16 desc[UR36][R4.64+0x150], R108 ;  /* 0x0001506c04004986 */ /* 0x000fe2000c101524 */
[----:B------:R-:W-:-:S02]  /*97e0*/  ISETP.GT.AND P3, PT, R3, 0x8, P0 ;  /* 0x000000080300780c */ /* 0x000fc40000764270 */
[----:B------:R-:W-:Y:S01]  /*97f0*/  ISETP.GT.AND P0, PT, R0, 0xb1, PT ;  /* 0x000000b10000780c */ /* 0x000fe20003f04270 */
[----:B------:R-:W-:Y:S01]  /*9800*/  @P5 STG.E.U16 desc[UR36][R4.64+0x152], R109 ;  /* 0x0001526d04005986 */ /* 0x000fe2000c101524 */
[C---:B------:R-:W-:Y:S02]  /*9810*/  ISETP.GT.AND P4, PT, R3.reuse, RZ, P1 ;  /* 0x000000ff0300720c */ /* 0x040fe40000f84270 */
[----:B------:R-:W-:Y:S02]  /*9820*/  F2FP.F16.F32.PACK_AB R110, RZ, R110 ;  /* 0x0000006eff6e723e */ /* 0x000fe400000000ff */
[----:B------:R-:W-:Y:S02]  /*9830*/  ISETP.GT.AND P5, PT, R3, RZ, P0 ;  /* 0x000000ff0300720c */ /* 0x000fe400007a4270 */
[----:B------:R-:W-:Y:S01]  /*9840*/  F2FP.F16.F32.PACK_AB R111, RZ, R111 ;  /* 0x0000006fff6f723e */ /* 0x000fe200000000ff */
[----:B------:R-:W-:Y:S01]  /*9850*/  @P2 STG.E.U16 desc[UR36][R6.64+0x150], R110 ;  /* 0x0001506e06002986 */ /* 0x000fe2000c101524 */
[----:B------:R-:W-:-:S02]  /*9860*/  F2FP.F16.F32.PACK_AB R112, RZ, R112 ;  /* 0x00000070ff70723e */ /* 0x000fc400000000ff */
[C---:B------:R-:W-:Y:S01]  /*9870*/  ISETP.GT.AND P2, PT, R3.reuse, 0x8, P1 ;  /* 0x000000080300780c */ /* 0x040fe20000f44270 */
[----:B------:R-:W-:Y:S01]  /*9880*/  @P3 STG.E.U16 desc[UR36][R6.64+0x152], R111 ;  /* 0x0001526f06003986 */ /* 0x000fe2000c101524 */
[C---:B------:R-:W-:Y:S02]  /*9890*/  ISETP.GT.AND P1, PT, R0.reuse, 0xb8, PT ;  /* 0x000000b80000780c */ /* 0x040fe40003f24270 */
[----:B------:R-:W-:Y:S01]  /*98a0*/  F2FP.F16.F32.PACK_AB R113, RZ, R113 ;  /* 0x00000071ff71723e */ /* 0x000fe200000000ff */
[----:B------:R-:W-:Y:S01]  /*98b0*/  @P4 STG.E.U16 desc[UR36][R4.64+0x160], R112 ;  /* 0x0001607004004986 */ /* 0x000fe2000c101524 */
[C---:B------:R-:W-:Y:S02]  /*98c0*/  ISETP.GT.AND P3, PT, R3.reuse, 0x8, P0 ;  /* 0x000000080300780c */ /* 0x040fe40000764270 */
[----:B------:R-:W-:Y:S01]  /*98d0*/  ISETP.GT.AND P0, PT, R0, 0xb9, PT ;  /* 0x000000b90000780c */ /* 0x000fe20003f04270 */
[----:B------:R-:W-:Y:S01]  /*98e0*/  @P5 STG.E.U16 desc[UR36][R4.64+0x162], R113 ;  /* 0x0001627104005986 */ /* 0x000fe2000c101524 */
[----:B------:R-:W-:-:S02]  /*98f0*/  ISETP.GT.AND P4, PT, R3, RZ, P1 ;  /* 0x000000ff0300720c */ /* 0x000fc40000f84270 */
[----:B------:R-:W-:Y:S02]  /*9900*/  F2FP.F16.F32.PACK_AB R114, RZ, R114 ;  /* 0x00000072ff72723e */ /* 0x000fe400000000ff */
[C---:B------:R-:W-:Y:S02]  /*9910*/  ISETP.GT.AND P5, PT, R3.reuse, RZ, P0 ;  /* 0x000000ff0300720c */ /* 0x040fe400007a4270 */
[----:B------:R-:W-:Y:S01]  /*9920*/  F2FP.F16.F32.PACK_AB R115, RZ, R115 ;  /* 0x00000073ff73723e */ /* 0x000fe200000000ff */
[----:B------:R-:W-:Y:S01]  /*9930*/  @P2 STG.E.U16 desc[UR36][R6.64+0x160], R114 ;  /* 0x0001607206002986 */ /* 0x000fe2000c101524 */
[----:B------:R-:W-:Y:S02]  /*9940*/  F2FP.F16.F32.PACK_AB R116, RZ, R116 ;  /* 0x00000074ff74723e */ /* 0x000fe400000000ff */
        /* <DEDUP_REMOVED lines=65> */
[----:B------:R-:W-:Y:S02]  /*9d60*/  ISETP.GT.AND P5, PT, R3, RZ, P0 ;  /* 0x000000ff0300720c */ /* 0x000fe400007a4270 */
[----:B------:R-:W-:Y:S02]  /*9d70*/  F2FP.F16.F32.PACK_AB R134, RZ, R134 ;  /* 0x00000086ff86723e */ /* 0x000fe400000000ff */
[----:B------:R-:W-:Y:S02]  /*9d80*/  F2FP.F16.F32.PACK_AB R135, RZ, R135 ;  /* 0x00000087ff87723e */ /* 0x000fe400000000ff */
[----:B------:R-:W-:Y:S01]  /*9d90*/  F2FP.F16.F32.PACK_AB R136, RZ, R136 ;  /* 0x00000088ff88723e */ /* 0x000fe200000000ff */
[----:B------:R-:W-:Y:S01]  /*9da0*/  @P2 STG.E.U16 desc[UR36][R6.64+0x1b0], R134 ;  /* 0x0001b08606002986 */ /* 0x000fe2000c101524 */
[----:B------:R-:W-:-:S02]  /*9db0*/  F2FP.F16.F32.PACK_AB R137, RZ, R137 ;  /* 0x00000089ff89723e */ /* 0x000fc400000000ff */
[C---:B------:R-:W-:Y:S01]  /*9dc0*/  ISETP.GT.AND P1, PT, R3.reuse, 0x8, P1 ;  /* 0x000000080300780c */ /* 0x040fe20000f24270 */
[----:B------:R-:W-:Y:S01]  /*9dd0*/  @P3 STG.E.U16 desc[UR36][R6.64+0x1b2], R135 ;  /* 0x0001b28706003986 */ /* 0x000fe2000c101524 */
[C---:B------:R-:W-:Y:S02]  /*9de0*/  ISETP.GT.AND P2, PT, R3.reuse, 0x8, P0 ;  /* 0x000000080300780c */ /* 0x040fe40000744270 */
[C---:B------:R-:W-:Y:S01]  /*9df0*/  ISETP.GT.AND P0, PT, R0.reuse, 0xe9, PT ;  /* 0x000000e90000780c */ /* 0x040fe20003f04270 */
[----:B------:R-:W-:Y:S01]  /*9e00*/  @P4 STG.E.U16 desc[UR36][R4.64+0x1c0], R136 ;  /* 0x0001c08804004986 */ /* 0x000fe2000c101524 */
[----:B------:R-:W-:Y:S02]  /*9e10*/  ISETP.GT.AND P4, PT, R0, 0xe8, PT ;  /* 0x000000e80000780c */ /* 0x000fe40003f84270 */
[----:B------:R-:W-:Y:S01]  /*9e20*/  F2FP.F16.F32.PACK_AB R138, RZ, R138 ;  /* 0x0000008aff8a723e */ /* 0x000fe200000000ff */
[----:B------:R-:W-:Y:S01]  /*9e30*/  @P5 STG.E.U16 desc[UR36][R4.64+0x1c2], R137 ;  /* 0x0001c28904005986 */ /* 0x000fe2000c101524 */
[----:B------:R-:W-:-:S02]  /*9e40*/  ISETP.GT.AND P5, PT, R3, RZ, P4 ;  /* 0x000000ff0300720c */ /* 0x000fc400027a4270 */
[----:B------:R-:W-:Y:S01]  /*9e50*/  F2FP.F16.F32.PACK_AB R139, RZ, R139 ;  /* 0x0000008bff8b723e */ /* 0x000fe200000000ff */
[----:B------:R-:W-:Y:S01]  /*9e60*/  @P1 STG.E.U16 desc[UR36][R6.64+0x1c0], R138 ;  /* 0x0001c08a06001986 */ /* 0x000fe2000c101524 */
[----:B------:R-:W-:Y:S02]  /*9e70*/  F2FP.F16.F32.PACK_AB R140, RZ, R140 ;  /* 0x0000008cff8c723e */ /* 0x000fe400000000ff */
[C---:B------:R-:W-:Y:S01]  /*9e80*/  ISETP.GT.AND P3, PT, R3.reuse, RZ, P0 ;  /* 0x000000ff0300720c */ /* 0x040fe20000764270 */
[----:B------:R-:W-:Y:S01]  /*9e90*/  @P2 STG.E.U16 desc[UR36][R6.64+0x1c2], R139 ;  /* 0x0001c28b06002986 */ /* 0x000fe2000c101524 */
[C---:B------:R-:W-:Y:S02]  /*9ea0*/  ISETP.GT.AND P4, PT, R3.reuse, 0x8, P4 ;  /* 0x000000080300780c */ /* 0x040fe40002784270 */
[----:B------:R-:W-:Y:S02]  /*9eb0*/  F2FP.F16.F32.PACK_AB R141, RZ, R141 ;  /* 0x0000008dff8d723e */ /* 0x000fe400000000ff */
[----:B------:R-:W-:Y:S01]  /*9ec0*/  F2FP.F16.F32.PACK_AB R142, RZ, R142 ;  /* 0x0000008eff8e723e */ /* 0x000fe200000000ff */
[----:B------:R-:W-:Y:S01]  /*9ed0*/  @P5 STG.E.U16 desc[UR36][R4.64+0x1d0], R140 ;  /* 0x0001d08c04005986 */ /* 0x000fe2000c101524 */
[----:B------:R-:W-:-:S02]  /*9ee0*/  ISETP.GT.AND P5, PT, R3, 0x8, P0 ;  /* 0x000000080300780c */ /* 0x000fc400007a4270 */
[----:B------:R-:W-:Y:S02]  /*9ef0*/  F2FP.F16.F32.PACK_AB R143, RZ, R143 ;  /* 0x0000008fff8f723e */ /* 0x000fe400000000ff */
[C---:B------:R-:W-:Y:S01]  /*9f00*/  ISETP.GT.AND P0, PT, R0.reuse, 0xf1, PT ;  /* 0x000000f10000780c */ /* 0x040fe20003f04270 */
[----:B------:R-:W-:Y:S01]  /*9f10*/  @P3 STG.E.U16 desc[UR36][R4.64+0x1d2], R141 ;  /* 0x0001d28d04003986 */ /* 0x000fe2000c101524 */
[----:B------:R-:W-:Y:S02]  /*9f20*/  ISETP.GT.AND P3, PT, R0, 0xf0, PT ;  /* 0x000000f00000780c */ /* 0x000fe40003f64270 */
[----:B------:R-:W-:Y:S01]  /*9f30*/  F2FP.F16.F32.PACK_AB R144, RZ, R144 ;  /* 0x00000090ff90723e */ /* 0x000fe200000000ff */
[----:B------:R-:W-:Y:S01]  /*9f40*/  @P4 STG.E.U16 desc[UR36][R6.64+0x1d0], R142 ;  /* 0x0001d08e06004986 */ /* 0x000fe2000c101524 */
[C---:B------:R-:W-:Y:S02]  /*9f50*/  ISETP.GT.AND P4, PT, R3.reuse, RZ, P3 ;  /* 0x000000ff0300720c */ /* 0x040fe40001f84270 */
[C---:B------:R-:W-:Y:S01]  /*9f60*/  ISETP.GT.AND P3, PT, R3.reuse, 0x8, P3 ;  /* 0x000000080300780c */ /* 0x040fe20001f64270 */
[----:B------:R-:W-:Y:S01]  /*9f70*/  @P5 STG.E.U16 desc[UR36][R6.64+0x1d2], R143 ;  /* 0x0001d28f06005986 */ /* 0x000fe2000c101524 */
[----:B------:R-:W-:-:S02]  /*9f80*/  ISETP.GT.AND P5, PT, R3, RZ, P0 ;  /* 0x000000ff0300720c */ /* 0x000fc400007a4270 */
[----:B------:R-:W-:Y:S02]  /*9f90*/  F2FP.F16.F32.PACK_AB R145, RZ, R145 ;  /* 0x00000091ff91723e */ /* 0x000fe400000000ff */
[C---:B------:R-:W-:Y:S02]  /*9fa0*/  ISETP.GT.AND P0, PT, R3.reuse, 0x8, P0 ;  /* 0x000000080300780c */ /* 0x040fe40000704270 */
[C---:B------:R-:W-:Y:S02]  /*9fb0*/  ISETP.GT.AND P1, PT, R0.reuse, 0xf9, PT ;  /* 0x000000f90000780c */ /* 0x040fe40003f24270 */
[----:B------:R-:W-:Y:S01]  /*9fc0*/  ISETP.GT.AND P2, PT, R0, 0xf8, PT ;  /* 0x000000f80000780c */ /* 0x000fe20003f44270 */
[----:B------:R-:W-:Y:S01]  /*9fd0*/  @P4 STG.E.U16 desc[UR36][R4.64+0x1e0], R144 ;  /* 0x0001e09004004986 */ /* 0x000fe2000c101524 */
[C---:B------:R-:W-:Y:S01]  /*9fe0*/  ISETP.GT.AND P4, PT, R3.reuse, RZ, P1 ;  /* 0x000000ff0300720c */ /* 0x040fe20000f84270 */
[----:B------:R-:W-:Y:S01]  /*9ff0*/  @P3 IMAD.MOV.U32 R2, RZ, RZ, R6 ;  /* 0x000000ffff023224 */ /* 0x000fe200078e0006 */
[C---:B------:R-:W-:Y:S01]  /*a000*/  ISETP.GT.AND P1, PT, R3.reuse, 0x8, P1 ;  /* 0x000000080300780c */ /* 0x040fe20000f24270 */
[----:B------:R-:W-:Y:S01]  /*a010*/  @P5 STG.E.U16 desc[UR36][R4.64+0x1e2], R145 ;  /* 0x0001e29104005986 */ /* 0x000fe2000c101524 */
[----:B------:R-:W-:-:S02]  /*a020*/  ISETP.GT.AND P5, PT, R3, RZ, P2 ;  /* 0x000000ff0300720c */ /* 0x000fc400017a4270 */
[----:B------:R-:W-:Y:S01]  /*a030*/  ISETP.GT.AND P2, PT, R3, 0x8, P2 ;  /* 0x000000080300780c */ /* 0x000fe20001744270 */
[----:B------:R-:W-:Y:S01]  /*a040*/  @P3 IMAD.MOV.U32 R3, RZ, RZ, R7 ;  /* 0x000000ffff033224 */ /* 0x000fe200078e0007 */
[----:B------:R-:W-:Y:S02]  /*a050*/  F2FP.F16.F32.PACK_AB R146, RZ, R146 ;  /* 0x00000092ff92723e */ /* 0x000fe400000000ff */
[----:B------:R-:W-:Y:S02]  /*a060*/  F2FP.F16.F32.PACK_AB R147, RZ, R147 ;  /* 0x00000093ff93723e */ /* 0x000fe400000000ff */
[----:B------:R-:W-:Y:S01]  /*a070*/  F2FP.F16.F32.PACK_AB R148, RZ, R148 ;  /* 0x00000094ff94723e */ /* 0x000fe200000000ff */
[----:B------:R0:W-:Y:S01]  /*a080*/  @P3 STG.E.U16 desc[UR36][R2.64+0x1e0], R146 ;  /* 0x0001e09202003986 */ /* 0x0001e2000c101524 */
[----:B------:R-:W-:Y:S02]  /*a090*/  F2FP.F16.F32.PACK_AB R149, RZ, R149 ;  /* 0x00000095ff95723e */ /* 0x000fe400000000ff */
[----:B------:R-:W-:-:S02]  /*a0a0*/  F2FP.F16.F32.PACK_AB R150, RZ, R150 ;  /* 0x00000096ff96723e */ /* 0x000fc400000000ff */
[----:B------:R-:W-:Y:S01]  /*a0b0*/  F2FP.F16.F32.PACK_AB R151, RZ, R151 ;  /* 0x00000097ff97723e */ /* 0x000fe200000000ff */
[----:B0-----:R-:W-:Y:S02]  /*a0c0*/  @P0 IMAD.MOV.U32 R2, RZ, RZ, R6 ;  /* 0x000000ffff020224 */ /* 0x001fe400078e0006 */
[----:B------:R-:W-:-:S05]  /*a0d0*/  @P0 IMAD.MOV.U32 R3, RZ, RZ, R7 ;  /* 0x000000ffff030224 */ /* 0x000fca00078e0007 */
[----:B------:R0:W-:Y:S02]  /*a0e0*/  @P0 STG.E.U16 desc[UR36][R2.64+0x1e2], R147 ;  /* 0x0001e29302000986 */ /* 0x0001e4000c101524 */
[----:B0-----:R-:W-:Y:S02]  /*a0f0*/  @P5 IMAD.MOV.U32 R2, RZ, RZ, R4 ;  /* 0x000000ffff025224 */ /* 0x001fe400078e0004 */
[----:B------:R-:W-:-:S05]  /*a100*/  @P5 IMAD.MOV.U32 R3, RZ, RZ, R5 ;  /* 0x000000ffff035224 */ /* 0x000fca00078e0005 */
[----:B------:R0:W-:Y:S04]  /*a110*/  @P5 STG.E.U16 desc[UR36][R2.64+0x1f0], R148 ;  /* 0x0001f09402005986 */ /* 0x0001e8000c101524 */
[----:B------:R1:W-:Y:S01]  /*a120*/  @P4 STG.E.U16 desc[UR36][R4.64+0x1f2], R149 ;  /* 0x0001f29504004986 */ /* 0x0003e2000c101524 */
[----:B0-----:R-:W-:Y:S02]  /*a130*/  @P2 IMAD.MOV.U32 R2, RZ, RZ, R6 ;  /* 0x000000ffff022224 */ /* 0x001fe400078e0006 */
[----:B------:R-:W-:-:S05]  /*a140*/  @P2 IMAD.MOV.U32 R3, RZ, RZ, R7 ;  /* 0x000000ffff032224 */ /* 0x000fca00078e0007 */
[----:B------:R1:W-:Y:S04]  /*a150*/  @P2 STG.E.U16 desc[UR36][R2.64+0x1f0], R150 ;  /* 0x0001f09602002986 */ /* 0x0003e8000c101524 */
[----:B------:R1:W-:Y:S02]  /*a160*/  @P1 STG.E.U16 desc[UR36][R6.64+0x1f2], R151 ;  /* 0x0001f29706001986 */ /* 0x0003e4000c101524 */
.L_x_286:
[----:B------:R-:W-:Y:S05]  /*a170*/  BSYNC B0 ;  /* 0x0000000000007941 */ /* 0x000fea0003800000 */
.L_x_32:
[----:B01----:R-:W2:Y:S01]  /*a180*/  LDL.64 R2, [R1] ;  /* 0x0000000001027983 */ /* 0x003ea20000100a00 */
[----:B------:R-:W-:Y:S01]  /*a190*/  ULDC.64 UR4, c[0x0][0x650] ;  /* 0x0001940000047ab9 */ /* 0x000fe20000000a00 */
[----:B------:R0:W-:Y:S01]  /*a1a0*/  SYNCS.ARRIVE.TRANS64.A1T0 RZ, [R160+UR45], RZ ;  /* 0x000000ffa0ff79a7 */ /* 0x0001e2000810002d */
[----:B------:R-:W-:Y:S01]  /*a1b0*/  PRMT R0, RZ, 0x7610, R0 ;  /* 0x00007610ff007816 */ /* 0x000fe20000000000 */
[----:B------:R-:W-:Y:S02]  /*a1c0*/  IMAD.MOV.U32 R19, RZ, RZ, -0x1 ;  /* 0xffffffffff137424 */ /* 0x000fe400078e00ff */
[----:B-----5:R-:W-:Y:S01]  /*a1d0*/  IMAD.MOV.U32 R22, RZ, RZ, -0x1 ;  /* 0xffffffffff167424 */ /* 0x020fe200078e00ff */
[----:B--2---:R-:W-:-:S04]  /*a1e0*/  LEA R18, P0, R2, R18, 0x1 ;  /* 0x0000001202127211 */ /* 0x004fc800078008ff */
[----:B------:R-:W-:Y:S01]  /*a1f0*/  LEA.HI.X R17, R2, R17, R23, 0x1, P0 ;  /* 0x0000001102117211 */ /* 0x000fe200000f0c17 */
[----:B------:R-:W-:Y:S01]  /*a200*/  IMAD.MOV.U32 R2, RZ, RZ, -0x1 ;  /* 0xffffffffff027424 */ /* 0x000fe200078e00ff */
[----:B------:R-:W-:-:S04]  /*a210*/  ISETP.GE.U32.AND P0, PT, R18, UR4, PT ;  /* 0x0000000412007c0c */ /* 0x000fc8000bf06070 */
[----:B------:R-:W-:-:S13]  /*a220*/  ISETP.GE.U32.AND.EX P0, PT, R17, UR5, PT, P0 ;  /* 0x0000000511007c0c */ /* 0x000fda000bf06100 */
[----:B0-----:R-:W-:Y:S05]  /*a230*/  @P0 BRA `(.L_x_287) ;  /* 0x0000000400700947 */ /* 0x001fea0003800000 */
[----:B------:R-:W0:Y:S01]  /*a240*/  S2R R10, SR_CTAID.X ;  /* 0x00000000000a7919 */ /* 0x000e220000002500 */
[----:B---34-:R-:W1:Y:S01]  /*a250*/  LDC.64 R8, c[0x0][0x628] ;  /* 0x00018a00ff087b82 */ /* 0x018e620000000a00 */
[----:B------:R-:W-:Y:S01]  /*a260*/  ULDC UR4, c[0x0][0x150] ;  /* 0x0000540000047ab9 */ /* 0x000fe20000000800 */
[----:B------:R-:W-:Y:S01]  /*a270*/  IMAD.MOV.U32 R6, RZ, RZ, R18 ;  /* 0x000000ffff067224 */ /* 0x000fe200078e0012 */
[----:B------:R-:W2:Y:S01]  /*a280*/  S2R R20, SR_CTAID.Y ;  /* 0x0000000000147919 */ /* 0x000ea20000002600 */
[----:B------:R-:W-:-:S04]  /*a290*/  IMAD.MOV.U32 R7, RZ, RZ, R17 ;  /* 0x000000ffff077224 */ /* 0x000fc800078e0011 */
[----:B------:R-:W3:Y:S08]  /*a2a0*/  LDC R15, c[0x0][0x144] ;  /* 0x00005100ff0f7b82 */ /* 0x000ef00000000800 */
[----:B------:R-:W4:Y:S08]  /*a2b0*/  LDC R0, c[0x0][0x630] ;  /* 0x00018c00ff007b82 */ /* 0x000f300000000800 */
[----:B------:R-:W2:Y:S01]  /*a2c0*/  LDC.64 R12, c[0x0][0x620] ;  /* 0x00018800ff0c7b82 */ /* 0x000ea20000000a00 */
[----:B-1----:R-:W-:-:S04]  /*a2d0*/  ISETP.NE.U32.AND P0, PT, R8, RZ, PT ;  /* 0x000000ff0800720c */ /* 0x002fc80003f05070 */
[----:B------:R-:W-:Y:S02]  /*a2e0*/  ISETP.NE.AND.EX P0, PT, R9, RZ, PT, P0 ;  /* 0x000000ff0900720c */ /* 0x000fe40003f05300 */
[----:B0-----:R-:W-:-:S05]  /*a2f0*/  I2FP.F32.U32 R2, R10 ;  /* 0x0000000a00027245 */ /* 0x001fca0000201000 */
[----:B------:R-:W-:-:S04]  /*a300*/  FMUL R2, R2, UR4 ;  /* 0x0000000402027c20 */ /* 0x000fc80008400000 */
[----:B------:R0:W1:Y:S02]  /*a310*/  F2I.U32.TRUNC.NTZ R14, R2 ;  /* 0x00000002000e7305 */ /* 0x000064000020f000 */
[----:B---34-:R-:W-:Y:S05]  /*a320*/  @!P0 BRA `(.L_x_288) ;  /* 0x0000000000288947 */ /* 0x018fea0003800000 */
[----:B------:R-:W3:Y:S02]  /*a330*/  LDC R3, c[0x0][0x634] ;  /* 0x00018d00ff037b82 */ /* 0x000ee40000000800 */
[----:B---3--:R-:W-:-:S05]  /*a340*/  IADD3 R7, P0, R18, R3, RZ ;  /* 0x0000000312077210 */ /* 0x008fca0007f1e0ff */
[----:B------:R-:W-:-:S04]  /*a350*/  IMAD.X R11, RZ, RZ, R17, P0 ;  /* 0x000000ffff0b7224 */ /* 0x000fc800000e0611 */
[----:B0-----:R-:W-:-:S04]  /*a360*/  IMAD.WIDE.U32 R2, R11, R8, RZ ;  /* 0x000000080b027225 */ /* 0x001fc800078e00ff */
[----:B------:R-:W-:-:S04]  /*a370*/  IMAD.WIDE.U32 R4, P0, R7, R9, R2 ;  /* 0x0000000907047225 */ /* 0x000fc80007800002 */
[----:B------:R-:W-:-:S04]  /*a380*/  IMAD.WIDE.U32 R2, R7, R8, RZ ;  /* 0x0000000807027225 */ /* 0x000fc800078e00ff */
[----:B------:R-:W-:Y:S01]  /*a390*/  IMAD.X R7, RZ, RZ, RZ, P0 ;  /* 0x000000ffff077224 */ /* 0x000fe200000e06ff */
[----:B------:R-:W-:Y:S01]  /*a3a0*/  IADD3 RZ, P0, R3, R4, RZ ;  /* 0x0000000403ff7210 */ /* 0x000fe20007f1e0ff */
[----:B------:R-:W-:-:S04]  /*a3b0*/  IMAD.MOV.U32 R6, RZ, RZ, R5 ;  /* 0x000000ffff067224 */ /* 0x000fc800078e0005 */
[----:B------:R-:W-:-:S08]  /*a3c0*/  IMAD.WIDE.U32.X R6, R11, R9, R6, P0 ;  /* 0x000000090b067225 */ /* 0x000fd000000e0406 */
.L_x_288:
[----:B------:R-:W3:Y:S01]  /*a3d0*/  LDC.64 R26, c[0x0][0x640] ;  /* 0x00019000ff1a7b82 */ /* 0x000ee20000000a00 */
[-C--:B------:R-:W-:Y:S01]  /*a3e0*/  SHF.R.U64 R11, R6, R0.reuse, R7 ;  /* 0x00000000060b7219 */ /* 0x080fe20000001207 */
[----:B------:R-:W-:Y:S01]  /*a3f0*/  IMAD.MOV.U32 R19, RZ, RZ, R17 ;  /* 0x000000ffff137224 */ /* 0x000fe200078e0011 */
[----:B------:R-:W-:Y:S01]  /*a400*/  SHF.R.U32.HI R0, RZ, R0, R7 ;  /* 0x00000000ff007219 */ /* 0x000fe20000011607 */
[----:B-1----:R-:W-:Y:S01]  /*a410*/  IMAD.MOV R14, RZ, RZ, -R14 ;  /* 0x000000ffff0e7224 */ /* 0x002fe200078e0a0e */
[----:B------:R-:W-:Y:S01]  /*a420*/  IADD3 R5, P0, RZ, -R11, RZ ;  /* 0x8000000bff057210 */ /* 0x000fe20007f1e0ff */
[----:B------:R-:W-:Y:S01]  /*a430*/  ULDC UR4, c[0x0][0x154] ;  /* 0x0000550000047ab9 */ /* 0x000fe20000000800 */
[----:B------:R-:W-:Y:S01]  /*a440*/  IMAD.MOV.U32 R7, RZ, RZ, 0x1 ;  /* 0x00000001ff077424 */ /* 0x000fe200078e00ff */
[----:B------:R-:W1:Y:S01]  /*a450*/  LDC R4, c[0x0][0x618] ;  /* 0x00018600ff047b82 */ /* 0x000e620000000800 */
[----:B------:R-:W-:Y:S02]  /*a460*/  IMAD R22, R15, R14, R10 ;  /* 0x0000000e0f167224 */ /* 0x000fe400078e020a */
[----:B------:R-:W-:-:S04]  /*a470*/  IMAD.X R3, RZ, RZ, ~R0, P0 ;  /* 0x000000ffff037224 */ /* 0x000fc800000e0e00 */
[-C--:B--2---:R-:W-:Y:S01]  /*a480*/  IMAD R0, R3, R12.reuse, RZ ;  /* 0x0000000c03007224 */ /* 0x084fe200078e02ff */
[----:B------:R-:W2:Y:S01]  /*a490*/  LDC R6, c[0x0][0x608] ;  /* 0x00018200ff067b82 */ /* 0x000ea20000000800 */
[----:B0-----:R-:W-:-:S04]  /*a4a0*/  IMAD.WIDE.U32 R2, R5, R12, R18 ;  /* 0x0000000c05027225 */ /* 0x001fc800078e0012 */
[----:B------:R-:W-:Y:S01]  /*a4b0*/  IMAD R5, R5, R13, R0 ;  /* 0x0000000d05057224 */ /* 0x000fe200078e0200 */
[----:B------:R-:W-:Y:S02]  /*a4c0*/  I2FP.F32.U32 R0, R20 ;  /* 0x0000001400007245 */ /* 0x000fe40000201000 */
[----:B------:R-:W0:Y:S01]  /*a4d0*/  LDC R24, c[0x0][0x658] ;  /* 0x00019600ff187b82 */ /* 0x000e220000000800 */
[----:B------:R-:W-:Y:S01]  /*a4e0*/  IMAD.IADD R3, R3, 0x1, R5 ;  /* 0x0000000103037824 */ /* 0x000fe200078e0205 */
[----:B---3--:R-:W-:Y:S01]  /*a4f0*/  ISETP.NE.U32.AND P0, PT, R26, RZ, PT ;  /* 0x000000ff1a00720c */ /* 0x008fe20003f05070 */
[----:B------:R-:W-:Y:S01]  /*a500*/  FMUL R0, R0, UR4 ;  /* 0x0000000400007c20 */ /* 0x000fe20008400000 */
[----:B------:R-:W-:Y:S02]  /*a510*/  IMAD.MOV.U32 R5, RZ, RZ, -0x1 ;  /* 0xffffffffff057424 */ /* 0x000fe400078e00ff */
[----:B------:R-:W-:Y:S01]  /*a520*/  ISETP.NE.AND.EX P0, PT, R27, RZ, PT, P0 ;  /* 0x000000ff1b00720c */ /* 0x000fe20003f05300 */
[----:B------:R3:W4:Y:S01]  /*a530*/  F2I.U32.TRUNC.NTZ R12, R0 ;  /* 0x00000000000c7305 */ /* 0x000722000020f000 */
[----:B------:R-:W3:Y:S01]  /*a540*/  LDC R15, c[0x0][0x148] ;  /* 0x00005200ff0f7b82 */ /* 0x000ee20000000800 */
[----:B-1----:R-:W-:-:S02]  /*a550*/  SHF.R.U64 R10, R2, R4, R3 ;  /* 0x00000004020a7219 */ /* 0x002fc40000001203 */
[----:B------:R-:W-:-:S05]  /*a560*/  SHF.R.U32.HI R3, RZ, R4, R3 ;  /* 0x00000004ff037219 */ /* 0x000fca0000011603 */
[----:B------:R-:W1:Y:S01]  /*a570*/  LDC R14, c[0x0][0x600] ;  /* 0x00018000ff0e7b82 */ /* 0x000e620000000800 */
[-CC-:B--2---:R-:W-:Y:S02]  /*a580*/  SHF.R.U64 R8, R10, R6.reuse, R3.reuse ;  /* 0x000000060a087219 */ /* 0x184fe40000001203 */
[----:B------:R-:W-:-:S05]  /*a590*/  SHF.R.U32.HI R3, RZ, R6, R3 ;  /* 0x00000006ff037219 */ /* 0x000fca0000011603 */
[----:B------:R-:W2:Y:S01]  /*a5a0*/  LDC R21, c[0x0][0x648] ;  /* 0x00019200ff157b82 */ /* 0x000ea20000000800 */
[-CC-:B0-----:R-:W-:Y:S02]  /*a5b0*/  SHF.R.U64 R13, R8, R24.reuse, R3.reuse ;  /* 0x00000018080d7219 */ /* 0x181fe40000001203 */
[-C--:B------:R-:W-:Y:S02]  /*a5c0*/  SHF.L.U32 R5, R5, R24.reuse, RZ ;  /* 0x0000001805057219 */ /* 0x080fe400000006ff */
[-C--:B------:R-:W-:Y:S01]  /*a5d0*/  SHF.R.U32.HI R3, RZ, R24.reuse, R3 ;  /* 0x00000018ff037219 */ /* 0x080fe20000011603 */
[----:B------:R-:W-:Y:S01]  /*a5e0*/  IMAD.MOV.U32 R2, RZ, RZ, R13 ;  /* 0x000000ffff027224 */ /* 0x000fe200078e000d */
[----:B------:R-:W-:Y:S01]  /*a5f0*/  SHF.L.U32 R24, R7, R24, RZ ;  /* 0x0000001807187219 */ /* 0x000fe200000006ff */
[----:B------:R-:W0:Y:S01]  /*a600*/  LDC R25, c[0x0][0x638] ;  /* 0x00018e00ff197b82 */ /* 0x000e220000000800 */
[----:B------:R-:W-:-:S07]  /*a610*/  LOP3.LUT R19, RZ, R5, RZ, 0x33, !PT ;  /* 0x00000005ff137212 */ /* 0x000fce00078e33ff */
[----:B------:R-:W0:Y:S01]  /*a620*/  LDC R28, c[0x0][0x610] ;  /* 0x00018400ff1c7b82 */ /* 0x000e220000000800 */
[----:B----4-:R-:W-:Y:S05]  /*a630*/  @!P0 BRA `(.L_x_289) ;  /* 0x0000000000288947 */ /* 0x010fea0003800000 */
[----:B---3--:R-:W3:Y:S02]  /*a640*/  LDC R0, c[0x0][0x64c] ;  /* 0x00019300ff007b82 */ /* 0x008ee40000000800 */
[----:B---3--:R-:W-:-:S05]  /*a650*/  IADD3 R7, P0, R13, R0, RZ ;  /* 0x000000000d077210 */ /* 0x008fca0007f1e0ff */
        /* <DEDUP_REMOVED lines=8> */
.L_x_289:
[----:B------:R-:W4:Y:S01]  /*a6e0*/  LDC R4, c[0x0][0x65c] ;  /* 0x00019700ff047b82 */ /* 0x000f220000000800 */
[----:B--23--:R-:W-:Y:S01]  /*a6f0*/  SHF.R.U64 R0, R2, R21, R3 ;  /* 0x0000001502007219 */ /* 0x00cfe20000001203 */
[----:B-1----:R-:W-:Y:S01]  /*a700*/  VIADD R3, R14, 0xffffffff ;  /* 0xffffffff0e037836 */ /* 0x002fe20000000000 */
[----:B------:R-:W-:Y:S01]  /*a710*/  LOP3.LUT R19, R8, R19, RZ, 0xc0, !PT ;  /* 0x0000001308137212 */ /* 0x000fe200078ec0ff */
[----:B------:R-:W-:Y:S02]  /*a720*/  IMAD.MOV R12, RZ, RZ, -R12 ;  /* 0x000000ffff0c7224 */ /* 0x000fe400078e0a0c */
[----:B------:R-:W-:Y:S01]  /*a730*/  IMAD.MOV R2, RZ, RZ, -R0 ;  /* 0x000000ffff027224 */ /* 0x000fe200078e0a00 */
[----:B------:R-:W-:Y:S01]  /*a740*/  LOP3.LUT R3, R10, R3, RZ, 0xc0, !PT ;  /* 0x000000030a037212 */ /* 0x000fe200078ec0ff */
[----:B------:R-:W-:Y:S02]  /*a750*/  IMAD R19, R24, R0, R19 ;  /* 0x0000000018137224 */ /* 0x000fe400078e0213 */
[----:B0-----:R-:W-:-:S04]  /*a760*/  IMAD R0, R2, R25, R13 ;  /* 0x0000001902007224 */ /* 0x001fc800078e020d */
[----:B------:R-:W-:Y:S01]  /*a770*/  IMAD R2, R0, R14, R3 ;  /* 0x0000000e00027224 */ /* 0x000fe200078e0203 */
[----:B----4-:R-:W-:Y:S01]  /*a780*/  ISETP.NE.AND P0, PT, R4, 0x1, PT ;  /* 0x000000010400780c */ /* 0x010fe20003f05270 */
[----:B------:R-:W-:-:S05]  /*a790*/  IMAD.MOV.U32 R4, RZ, RZ, 0x1 ;  /* 0x00000001ff047424 */ /* 0x000fca00078e00ff */
[----:B------:R-:W-:-:S07]  /*a7a0*/  PRMT R0, R4, 0x7610, R0 ;  /* 0x0000761004007816 */ /* 0x000fce0000000000 */
[----:B------:R-:W-:-:S04]  /*a7b0*/  @P0 IMAD R22, R15, R12, R20 ;  /* 0x0000000c0f160224 */ /* 0x000fc800078e0214 */
[----:B------:R-:W-:-:S05]  /*a7c0*/  IMAD R19, R19, R28, R22 ;  /* 0x0000001c13137224 */ /* 0x000fca00078e0216 */
[----:B------:R-:W-:Y:S02]  /*a7d0*/  SEL R22, R2, R19, !P0 ;  /* 0x0000001302167207 */ /* 0x000fe40004000000 */
[----:B------:R-:W-:Y:S01]  /*a7e0*/  SEL R19, R19, R2, !P0 ;  /* 0x0000000213137207 */ /* 0x000fe20004000000 */
[----:B------:R-:W-:-:S07]  /*a7f0*/  IMAD.MOV.U32 R2, RZ, RZ, R11 ;  /* 0x000000ffff027224 */ /* 0x000fce00078e000b */
.L_x_287:
[----:B------:R-:W-:Y:S02]  /*a800*/  LOP3.LUT P0, RZ, R0, 0xff, RZ, 0xc0, !PT ;  /* 0x000000ff00ff7812 */ /* 0x000fe4000780c0ff */
[----:B------:R-:W-:-:S11]  /*a810*/  LOP3.LUT R173, R173, 0x1, RZ, 0x3c, !PT ;  /* 0x00000001adad7812 */ /* 0x000fd600078e3cff */
[----:B------:R-:W-:Y:S05]  /*a820*/  @P0 BRA `(.L_x_290) ;  /* 0xffffff6c00200947 */ /* 0x000fea000383ffff */
[----:B------:R-:W-:Y:S05]  /*a830*/  EXIT ;  /* 0x000000000000794d */ /* 0x000fea0003800000 */
.L_x_13:
[----:B------:R-:W-:-:S08]  /*a840*/  ISETP.NE.AND P0, PT, R0, RZ, PT ;  /* 0x000000ff0000720c */ /* 0x000fd00003f05270 */
[----:B0-----:R-:W0:-:S00]  /*a850*/  USETMAXREG.DEALLOC.CTAPOOL 0x28 ;  /* 0x00000028000079c8 */ /* 0x001e0000080e0500 */
[----:B------:R-:W-:Y:S05]  /*a860*/  @P0 EXIT ;  /* 0x000000000000094d */ /* 0x000fea0003800000 */
[----:B0-----:R-:W-:Y:S01]  /*a870*/  LOP3.LUT P0, RZ, R8, 0xff, RZ, 0xc0, !PT ;  /* 0x000000ff08ff7812 */ /* 0x001fe2000780c0ff */
[----:B------:R-:W-:Y:S02]  /*a880*/  IMAD.MOV.U32 R0, RZ, RZ, 0x1 ;  /* 0x00000001ff007424 */ /* 0x000fe400078e00ff */
[----:B------:R-:W-:-:S10]  /*a890*/  IMAD.MOV.U32 R7, RZ, RZ, RZ ;  /* 0x000000ffff077224 */ /* 0x000fd400078e00ff */
[----:B------:R-:W-:Y:S05]  /*a8a0*/  @!P0 BRA `(.L_x_291) ;  /* 0x0000000c00548947 */ /* 0x000fea0003800000 */
[----:B------:R-:W-:Y:S01]  /*a8b0*/  LOP3.LUT P0, RZ, R4, 0x1f, RZ, 0xc0, !PT ;  /* 0x0000001f04ff7812 */ /* 0x000fe2000780c0ff */
[----:B------:R-:W-:Y:S01]  /*a8c0*/  ULDC UR5, c[0x0][0x658] ;  /* 0x0001960000057ab9 */ /* 0x000fe20000000800 */
[----:B------:R-:W-:Y:S01]  /*a8d0*/  UMOV UR6, 0xffffffff ;  /* 0xffffffff00067882 */ /* 0x000fe20000000000 */
[----:B------:R-:W-:Y:S01]  /*a8e0*/  BSSY B0, `(.L_x_291) ;  /* 0x00000d1000007945 */ /* 0x000fe20003800000 */
[----:B------:R-:W-:Y:S01]  /*a8f0*/  USHF.L.U32 UR6, UR6, UR5, URZ ;  /* 0x0000000506067299 */ /* 0x000fe2000800063f */
[C---:B------:R-:W-:Y:S01]  /*a900*/  ISETP.NE.AND P2, PT, R3.reuse, RZ, PT ;  /* 0x000000ff0300720c */ /* 0x040fe20003f45270 */
[----:B------:R-:W-:Y:S01]  /*a910*/  UMOV UR7, 0x1 ;  /* 0x0000000100077882 */ /* 0x000fe20000000000 */
[----:B------:R-:W-:Y:S01]  /*a920*/  ISETP.NE.OR P0, PT, R3, RZ, !P0 ;  /* 0x000000ff0300720c */ /* 0x000fe20004705670 */
[----:B------:R-:W-:Y:S01]  /*a930*/  IMAD.MOV.U32 R8, RZ, RZ, 0x1 ;  /* 0x00000001ff087424 */ /* 0x000fe200078e00ff */
[----:B------:R-:W-:Y:S01]  /*a940*/  LOP3.LUT R6, R16, 0x2, RZ, 0xfc, !PT ;  /* 0x0000000210067812 */ /* 0x000fe200078efcff */
[----:B------:R-:W-:Y:S01]  /*a950*/  IMAD.MOV.U32 R0, RZ, RZ, 0x1 ;  /* 0x00000001ff007424 */ /* 0x000fe200078e00ff */
[----:B------:R-:W-:Y:S01]  /*a960*/  ULDC UR4, c[0x0][0x600] ;  /* 0x0001800000047ab9 */ /* 0x000fe20000000800 */
[----:B------:R-:W-:Y:S01]  /*a970*/  IMAD.MOV.U32 R7, RZ, RZ, RZ ;  /* 0x000000ffff077224 */ /* 0x000fe200078e00ff */
[----:B------:R-:W-:-:S02]  /*a980*/  USHF.L.U32 UR13, UR7, UR5, URZ ;  /* 0x00000005070d7299 */ /* 0x000fc4000800063f */
[----:B------:R-:W-:Y:S02]  /*a990*/  UIADD3 UR21, UR40, 0x1, URZ ;  /* 0x0000000128157890 */ /* 0x000fe4000fffe03f */
[----:B------:R-:W-:Y:S02]  /*a9a0*/  UIADD3 UR4, UR4, -0x1, URZ ;  /* 0xffffffff04047890 */ /* 0x000fe4000fffe03f */
[----:B------:R-:W-:Y:S01]  /*a9b0*/  ULOP3.LUT UR5, URZ, UR6, URZ, 0x33, !UPT ;  /* 0x000000063f057292 */ /* 0x000fe2000f8e333f */
[----:B------:R-:W-:-:S11]  /*a9c0*/  ULDC.64 UR22, c[0x0][0x198] ;  /* 0x0000660000167ab9 */ /* 0x000fd60000000a00 */
.L_x_303:
[----:B------:R-:W-:-:S03]  /*a9d0*/  UMOV UR6, 0xffffffff ;  /* 0xffffffff00067882 */ /* 0x000fc60000000000 */
[----:B------:R-:W-:Y:S05]  /*a9e0*/  BRA.DIV UR6, `(.L_x_292) ;  /* 0x0000001206847947 */ /* 0x000fea000b800000 */
[----:B------:R-:W-:-:S13]  /*a9f0*/  ELECT P6, URZ, PT ;  /* 0x00000000003f782f */ /* 0x000fda00038c0000 */
.L_x_319:
[----:B------:R-:W0:Y:S01]  /*aa00*/  LDC R3, c[0x0][0x28c] ;  /* 0x0000a300ff037b82 */ /* 0x000e220000000800 */
[----:B------:R-:W-:Y:S01]  /*aa10*/  BSSY B1, `(.L_x_293) ;  /* 0x0000043000017945 */ /* 0x000fe20003800000 */
[----:B0-----:R-:W-:-:S13]  /*aa20*/  ISETP.LT.OR P6, PT, R3, 0x1, !P6 ;  /* 0x000000010300780c */ /* 0x001fda00077c1670 */
[----:B------:R-:W-:Y:S05]  /*aa30*/  @P6 BRA `(.L_x_294) ;  /* 0x0000000400006947 */ /* 0x000fea0003800000 */
[----:B------:R-:W-:Y:S02]  /*aa40*/  IMAD.SHL.U32 R19, R19, 0x40, RZ ;  /* 0x0000004013137824 */ /* 0x000fe400078e00ff */
[----:B------:R-:W-:Y:S02]  /*aa50*/  IMAD.SHL.U32 R22, R22, 0x100, RZ ;  /* 0x0000010016167824 */ /* 0x000fe400078e00ff */
[----:B------:R-:W-:Y:S02]  /*aa60*/  IMAD.MOV.U32 R12, RZ, RZ, RZ ;  /* 0x000000ffff0c7224 */ /* 0x000fe400078e00ff */
[----:B------:R-:W-:Y:S02]  /*aa70*/  IMAD.U32 R13, RZ, RZ, UR21 ;  /* 0x00000015ff0d7e24 */ /* 0x000fe4000f8e00ff */
[----:B------:R-:W-:Y:S02]  /*aa80*/  IMAD.MOV.U32 R3, RZ, RZ, R0 ;  /* 0x000000ffff037224 */ /* 0x000fe400078e0000 */
[----:B------:R-:W-:-:S07]  /*aa90*/  IMAD.MOV.U32 R4, RZ, RZ, R7 ;  /* 0x000000ffff047224 */ /* 0x000fce00078e0007 */
.L_x_298:
[----:B------:R-:W0:Y:S01]  /*aaa0*/  S2R R10, SR_CgaCtaId ;  /* 0x00000000000a7919 */ /* 0x000e220000008800 */
[----:B------:R-:W-:Y:S01]  /*aab0*/  MOV R5, 0x400 ;  /* 0x0000040000057802 */ /* 0x000fe20000000f00 */
[----:B------:R-:W1:Y:S03]  /*aac0*/  @!P2 LDC R9, c[0x0][0x500] ;  /* 0x00014000ff09ab82 */ /* 0x000e660000000800 */
[----:B0-----:R-:W-:Y:S02]  /*aad0*/  LEA R11, R10, R5, 0x18 ;  /* 0x000000050a0b7211 */ /* 0x001fe400078ec0ff */
[----:B------:R-:W-:-:S03]  /*aae0*/  SHF.L.U32 R5, R3, 0x1f, RZ ;  /* 0x0000001f03057819 */ /* 0x000fc600000006ff */
[----:B------:R-:W-:-:S04]  /*aaf0*/  IMAD R10, R4, 0x8, R11 ;  /* 0x00000008040a7824 */ /* 0x000fc800078e020b */
[----:B------:R-:W0:Y:S02]  /*ab00*/  SYNCS.PHASECHK.TRANS64.TRYWAIT P1, [R10+URZ+0x38], R5 ;  /* 0x000038050a0075a7 */ /* 0x000e24000802017f */
[----:B01----:R-:W-:Y:S05]  /*ab10*/  @!P1 BRA `(.L_x_295) ;  /* 0x0000001000589947 */ /* 0x003fea0003800000 */
.L_x_320:
[----:B0-----:R-:W-:Y:S01]  /*ab20*/  PRMT R5, R6, 0x9910, RZ ;  /* 0x0000991006057816 */ /* 0x001fe200000000ff */
[----:B------:R0:W-:Y:S03]  /*ab30*/  @!P2 SYNCS.ARRIVE.TRANS64 RZ, [R10+URZ], R9 ;  /* 0x000000090affa9a7 */ /* 0x0001e6000800003f */
[----:B------:R-:W-:-:S13]  /*ab40*/  ISETP.NE.AND P1, PT, R5, 0x2, PT ;  /* 0x000000020500780c */ /* 0x000fda0003f25270 */
[----:B0-----:R-:W-:Y:S05]  /*ab50*/  @P1 BRA `(.L_x_296) ;  /* 0x0000000000041947 */ /* 0x001fea0003800000 */
[----:B------:R-:W-:Y:S01]  /*ab60*/  BPT.TRAP 0x1 ;  /* 0x000000040000795c */ /* 0x000fe20000300000 */
.L_x_296:
[----:B------:R-:W-:Y:S05]  /*ab70*/  @P0 BRA `(.L_x_297) ;  /* 0x0000000000040947 */ /* 0x000fea0003800000 */
[----:B------:R-:W-:Y:S01]  /*ab80*/  BPT.TRAP 0x1 ;  /* 0x000000040000795c */ /* 0x000fe20000300000 */
.L_x_297:
[--C-:B------:R-:W-:Y:S01]  /*ab90*/  IMAD R5, R4, 0x4000, R11.reuse ;  /* 0x0000400004057824 */ /* 0x100fe200078e020b */
[----:B------:R-:W-:Y:S01]  /*aba0*/  R2UR UR34, R12 ;  /* 0x000000000c2272ca */ /* 0x000fe200000e0000 */
[----:B------:R-:W-:Y:S01]  /*abb0*/  IMAD R11, R4, 0x10000, R11 ;  /* 0x00010000040b7824 */ /* 0x000fe200078e020b */
[----:B------:R-:W-:Y:S01]  /*abc0*/  R2UR UR33, R10 ;  /* 0x000000000a2172ca */ /* 0x000fe200000e0000 */
[----:B------:R-:W-:Y:S01]  /*abd0*/  VIADD R13, R13, 0xffffffff ;  /* 0xffffffff0d0d7836 */ /* 0x000fe20000000000 */
[----:B------:R-:W-:Y:S01]  /*abe0*/  R2UR UR24, R5 ;  /* 0x00000000051872ca */ /* 0x000fe200000e0000 */
[----:B------:R-:W-:Y:S01]  /*abf0*/  UIADD3 UR6, UP0, UR22, 0xf0, URZ ;  /* 0x000000f016067890 */ /* 0x000fe2000ff1e03f */
[----:B------:R-:W-:Y:S01]  /*ac00*/  R2UR UR8, R11 ;  /* 0x000000000b0872ca */ /* 0x000fe200000e0000 */
[----:B------:R-:W-:Y:S01]  /*ac10*/  UIADD3 UR30, UP1, UR22, 0x1f0, URZ ;  /* 0x000001f0161e7890 */ /* 0x000fe2000ff3e03f */
[----:B------:R-:W-:Y:S01]  /*ac20*/  R2UR UR36, R2 ;  /* 0x00000000022472ca */ /* 0x000fe200000e0000 */
[----:B------:R-:W-:Y:S01]  /*ac30*/  UIADD3.X UR7, URZ, UR23, URZ, UP0, !UPT ;  /* 0x000000173f077290 */ /* 0x000fe200087fe43f */
[----:B------:R-:W-:Y:S01]  /*ac40*/  R2UR UR35, R19 ;  /* 0x00000000132372ca */ /* 0x000fe200000e0000 */
[----:B------:R-:W-:Y:S01]  /*ac50*/  UIADD3.X UR31, URZ, UR23, URZ, UP1, !UPT ;  /* 0x000000173f1f7290 */ /* 0x000fe20008ffe43f */
[----:B------:R-:W-:Y:S01]  /*ac60*/  R2UR UR19, R22 ;  /* 0x00000000161372ca */ /* 0x000fe200000e0000 */
[----:B------:R-:W-:Y:S01]  /*ac70*/  UIADD3 UR26, UR34, 0x40, URZ ;  /* 0x00000040221a7890 */ /* 0x000fe2000fffe03f */
[----:B------:R-:W-:Y:S01]  /*ac80*/  ISETP.GT.AND P3, PT, R13, 0x1, PT ;  /* 0x000000010d00780c */ /* 0x000fe20003f64270 */
[----:B------:R-:W-:Y:S01]  /*ac90*/  VIADD R4, R4, 0x1 ;  /* 0x0000000104047836 */ /* 0x000fe20000000000 */
[----:B------:R-:W-:Y:S01]  /*aca0*/  UMOV UR14, 0x0 ;  /* 0x00000000000e7882 */ /* 0x000fe20000000000 */
[----:B------:R-:W-:Y:S01]  /*acb0*/  UIADD3 UR32, UR24, 0x180, URZ ;  /* 0x0000018018207890 */ /* 0x000fe2000fffe03f */
[----:B------:R-:W-:Y:S01]  /*acc0*/  VIADD R12, R12, 0x80 ;  /* 0x000000800c0c7836 */ /* 0x000fe20000000000 */
[----:B------:R-:W-:Y:S01]  /*acd0*/  UIADD3 UR24, UR24, 0x2180, URZ ;  /* 0x0000218018187890 */ /* 0x000fe2000fffe03f */
[----:B------:R-:W-:Y:S01]  /*ace0*/  ISETP.NE.AND P1, PT, R4, 0x7, PT ;  /* 0x000000070400780c */ /* 0x000fe20003f25270 */
[----:B------:R-:W-:-:S02]  /*acf0*/  UIADD3 UR16, UR8, 0x1c180, URZ ;  /* 0x0001c18008107890 */ /* 0x000fc4000fffe03f */
[----:B------:R-:W-:Y:S01]  /*ad00*/  UIADD3 UR8, UR8, 0x24180, URZ ;  /* 0x0002418008087890 */ /* 0x000fe2000fffe03f */
[----:B------:R-:W-:Y:S01]  /*ad10*/  SEL R10, RZ, 0x1, P1 ;  /* 0x00000001ff0a7807 */ /* 0x000fe20000800000 */
[----:B------:R-:W-:Y:S01]  /*ad20*/  UMOV UR15, 0x10000000 ;  /* 0x10000000000f7882 */ /* 0x000fe20000000000 */
[----:B------:R-:W-:Y:S01]  /*ad30*/  UMOV UR25, UR33 ;  /* 0x0000002100197c82 */ /* 0x000fe20008000000 */
[----:B------:R-:W-:Y:S01]  /*ad40*/  UMOV UR28, UR36 ;  /* 0x00000024001c7c82 */ /* 0x000fe20008000000 */
[----:B------:R-:W-:Y:S01]  /*ad50*/  UMOV UR27, UR35 ;  /* 0x00000023001b7c82 */ /* 0x000fe20008000000 */
[----:B------:R-:W-:Y:S01]  /*ad60*/  UMOV UR17, UR33 ;  /* 0x0000002100117c82 */ /* 0x000fe20008000000 */
[----:B------:R-:W-:Y:S01]  /*ad70*/  UMOV UR18, UR34 ;  /* 0x0000002200127c82 */ /* 0x000fe20008000000 */
[----:B------:R-:W-:Y:S01]  /*ad80*/  UMOV UR20, UR36 ;  /* 0x0000002400147c82 */ /* 0x000fe20008000000 */
[----:B------:R0:W-:Y:S01]  /*ad90*/  UTMALDG.3D [UR32], [UR6], desc[UR14] ;  /* 0x00000e20060075b4 */ /* 0x0001e20008011000 */
[----:B------:R-:W-:Y:S01]  /*ada0*/  UMOV UR9, UR33 ;  /* 0x0000002100097c82 */ /* 0x000fe20008000000 */
[----:B------:R-:W-:Y:S01]  /*adb0*/  UMOV UR11, UR19 ;  /* 0x00000013000b7c82 */ /* 0x000fe20008000000 */
[----:B------:R-:W-:Y:S01]  /*adc0*/  UMOV UR12, UR36 ;  /* 0x00000024000c7c82 */ /* 0x000fe20008000000 */
[----:B------:R-:W-:Y:S01]  /*add0*/  UMOV UR10, UR26 ;  /* 0x0000001a000a7c82 */ /* 0x000fe20008000000 */
[----:B------:R-:W-:-:S02]  /*ade0*/  LOP3.LUT R3, R3, R10, RZ, 0x3c, !PT ;  /* 0x0000000a03037212 */ /* 0x000fc400078e3cff */
[----:B------:R-:W-:Y:S01]  /*adf0*/  SEL R4, R4, RZ, P1 ;  /* 0x000000ff04047207 */ /* 0x000fe20000800000 */
[----:B------:R0:W-:Y:S01]  /*ae00*/  UTMALDG.3D [UR24], [UR6], desc[UR14] ;  /* 0x00000e18060075b4 */ /* 0x0001e20008011000 */
[----:B------:R0:W-:Y:S01]  /*ae10*/  UTMALDG.3D [UR16], [UR30], desc[UR14] ;  /* 0x00000e101e0075b4 */ /* 0x0001e20008011000 */
[----:B------:R0:W-:Y:S02]  /*ae20*/  UTMALDG.3D [UR8], [UR30], desc[UR14] ;  /* 0x00000e081e0075b4 */ /* 0x0001e40008011000 */
[----:B0-----:R-:W-:Y:S05]  /*ae30*/  @P3 BRA `(.L_x_298) ;  /* 0xfffffffc00183947 */ /* 0x001fea000383ffff */
.L_x_294:
[----:B------:R-:W-:Y:S05]  /*ae40*/  BSYNC B1 ;  /* 0x0000000000017941 */ /* 0x000fea0003800000 */
.L_x_293:
[----:B------:R-:W2:Y:S01]  /*ae50*/  LDL.64 R10, [R1] ;  /* 0x00000000010a7983 */ /* 0x000ea20000100a00 */
[----:B------:R-:W-:Y:S01]  /*ae60*/  LOP3.LUT P4, RZ, R8, 0xff, RZ, 0xc0, !PT ;  /* 0x000000ff08ff7812 */ /* 0x000fe2000788c0ff */
[----:B------:R-:W-:Y:S01]  /*ae70*/  VIADD R4, R7, UR40 ;  /* 0x0000002807047c36 */ /* 0x000fe20008000000 */
[----:B------:R-:W-:Y:S01]  /*ae80*/  ULDC.64 UR6, c[0x0][0x650] ;  /* 0x0001940000067ab9 */ /* 0x000fe20000000a00 */
[----:B------:R-:W-:Y:S01]  /*ae90*/  IMAD.U32 R7, RZ, RZ, UR40 ;  /* 0x00000028ff077e24 */ /* 0x000fe2000f8e00ff */
[----:B------:R-:W-:Y:S01]  /*aea0*/  UISETP.GE.U32.AND UP0, UPT, UR40, 0x7, UPT ;  /* 0x000000072800788c */ /* 0x000fe2000bf06070 */
[C---:B------:R-:W-:Y:S01]  /*aeb0*/  IMAD.WIDE.U32 R2, R4.reuse, 0x24924925, RZ ;  /* 0x2492492504027825 */ /* 0x040fe200078e00ff */
[C---:B------:R-:W-:Y:S01]  /*aec0*/  ISETP.GT.U32.AND P1, PT, R4.reuse, 0x6, PT ;  /* 0x000000060400780c */ /* 0x040fe20003f24070 */
[----:B------:R-:W-:Y:S02]  /*aed0*/  BSSY B1, `(.L_x_299) ;  /* 0x000006f000017945 */ /* 0x000fe40003800000 */
[----:B------:R-:W-:Y:S01]  /*aee0*/  IMAD.IADD R2, R4, 0x1, -R3 ;  /* 0x0000000104027824 */ /* 0x000fe200078e0a03 */
[----:B------:R-:W-:Y:S01]  /*aef0*/  ISETP.LT.U32.AND P1, PT, R7, 0x7, P1 ;  /* 0x000000070700780c */ /* 0x000fe20000f21070 */
[----:B------:R-:W-:Y:S01]  /*af00*/  IMAD.MOV.U32 R19, RZ, RZ, -0x1 ;  /* 0xffffffffff137424 */ /* 0x000fe200078e00ff */
[----:B------:R-:W-:Y:S01]  /*af10*/  PLOP3.LUT P3, PT, PT, PT, UP0, 0x80, 0x0 ;  /* 0x000000000000781c */ /* 0x000fe20003f6f008 */
[----:B------:R-:W0:Y:S01]  /*af20*/  @P4 S2R R8, SR_CgaCtaId ;  /* 0x0000000000084919 */ /* 0x000e220000008800 */
[----:B------:R-:W-:Y:S01]  /*af30*/  @P4 MOV R5, 0x400 ;  /* 0x0000040000054802 */ /* 0x000fe20000000f00 */
[----:B------:R-:W-:Y:S01]  /*af40*/  IMAD.MOV.U32 R22, RZ, RZ, -0x1 ;  /* 0xffffffffff167424 */ /* 0x000fe200078e00ff */
[----:B------:R-:W-:-:S02]  /*af50*/  LEA.HI R2, R2, R3, RZ, 0x1f ;  /* 0x0000000302027211 */ /* 0x000fc400078ff8ff */
[----:B------:R-:W-:Y:S02]  /*af60*/  PRMT R3, RZ, 0x7610, R3 ;  /* 0x00007610ff037816 */ /* 0x000fe40000000003 */
[----:B------:R-:W-:Y:S01]  /*af70*/  SHF.R.U32.HI R7, RZ, 0x2, R2 ;  /* 0x00000002ff077819 */ /* 0x000fe20000011602 */
[----:B------:R-:W-:Y:S01]  /*af80*/  IMAD.MOV.U32 R2, RZ, RZ, -0x1 ;  /* 0xffffffffff027424 */ /* 0x000fe200078e00ff */
[----:B0-----:R-:W-:Y:S02]  /*af90*/  @P4 LEA R8, R8, R5, 0x18 ;  /* 0x0000000508084211 */ /* 0x001fe400078ec0ff */
[----:B------:R-:W-:Y:S02]  /*afa0*/  SEL R5, RZ, 0x1, !P1 ;  /* 0x00000001ff057807 */ /* 0x000fe40004800000 */
[----:B------:R0:W-:Y:S02]  /*afb0*/  @P4 SYNCS.ARRIVE.TRANS64.A1T0 RZ, [R8+URZ+0xa8], RZ ;  /* 0x0000a8ff08ff49a7 */ /* 0x0001e4000810003f */
[----:B------:R-:W-:-:S04]  /*afc0*/  LOP3.LUT R0, R0, R5, RZ, 0x3c, !PT ;  /* 0x0000000500007212 */ /* 0x000fc800078e3cff */
[----:B------:R-:W-:Y:S01]  /*afd0*/  @P3 LOP3.LUT R0, R0, 0x1, R7, 0x78, !PT ;  /* 0x0000000100003812 */ /* 0x000fe200078e7807 */
[----:B------:R-:W-:Y:S01]  /*afe0*/  IMAD R7, R7, -0x7, R4 ;  /* 0xfffffff907077824 */ /* 0x000fe200078e0204 */
[----:B0-----:R-:W-:Y:S02]  /*aff0*/  PRMT R8, RZ, 0x7610, R8 ;  /* 0x00007610ff087816 */ /* 0x001fe40000000008 */
[----:B--2---:R-:W-:-:S05]  /*b000*/  IADD3 R18, P1, R18, R10, RZ ;  /* 0x0000000a12127210 */ /* 0x004fca0007f3e0ff */
[----:B------:R-:W-:Y:S01]  /*b010*/  IMAD.X R17, R17, 0x1, R23, P1 ;  /* 0x0000000111117824 */ /* 0x000fe200008e0617 */
[----:B------:R-:W-:-:S04]  /*b020*/  ISETP.GE.U32.AND P1, PT, R18, UR6, PT ;  /* 0x0000000612007c0c */ /* 0x000fc8000bf26070 */
[----:B------:R-:W-:-:S13]  /*b030*/  ISETP.GE.U32.AND.EX P1, PT, R17, UR7, PT, P1 ;  /* 0x0000000711007c0c */ /* 0x000fda000bf26110 */
[----:B------:R-:W-:Y:S05]  /*b040*/  @P1 BRA `(.L_x_300) ;  /* 0x00000004005c1947 */ /* 0x000fea0003800000 */
[----:B------:R-:W0:Y:S01]  /*b050*/  S2R R11, SR_CTAID.X ;  /* 0x00000000000b7919 */ /* 0x000e220000002500 */
[----:B------:R-:W-:Y:S01]  /*b060*/  ULDC.64 UR6, c[0x0][0x628] ;  /* 0x00018a0000067ab9 */ /* 0x000fe20000000a00 */
[----:B------:R-:W1:Y:S01]  /*b070*/  LDC R12, c[0x0][0x144] ;  /* 0x00005100ff0c7b82 */ /* 0x000e620000000800 */
[----:B------:R-:W-:Y:S01]  /*b080*/  ISETP.NE.U32.AND P1, PT, RZ, UR6, PT ;  /* 0x00000006ff007c0c */ /* 0x000fe2000bf25070 */
[----:B------:R-:W2:Y:S01]  /*b090*/  S2R R9, SR_CTAID.Y ;  /* 0x0000000000097919 */ /* 0x000ea20000002600 */
[----:B------:R-:W-:Y:S01]  /*b0a0*/  ULDC UR8, c[0x0][0x150] ;  /* 0x0000540000087ab9 */ /* 0x000fe20000000800 */
[----:B------:R-:W-:Y:S01]  /*b0b0*/  ULDC UR9, c[0x0][0x630] ;  /* 0x00018c0000097ab9 */ /* 0x000fe20000000800 */
[----:B------:R-:W-:Y:S01]  /*b0c0*/  ISETP.NE.AND.EX P1, PT, RZ, UR7, PT, P1 ;  /* 0x00000007ff007c0c */ /* 0x000fe2000bf25310 */
[----:B------:R-:W-:Y:S01]  /*b0d0*/  IMAD.MOV.U32 R2, RZ, RZ, R18 ;  /* 0x000000ffff027224 */ /* 0x000fe200078e0012 */
[----:B0-----:R-:W-:-:S05]  /*b0e0*/  I2FP.F32.U32 R3, R11 ;  /* 0x0000000b00037245 */ /* 0x001fca0000201000 */
[----:B------:R-:W-:Y:S01]  /*b0f0*/  FMUL R14, R3, UR8 ;  /* 0x00000008030e7c20 */ /* 0x000fe20008400000 */
[----:B------:R-:W-:-:S05]  /*b100*/  IMAD.MOV.U32 R3, RZ, RZ, R17 ;  /* 0x000000ffff037224 */ /* 0x000fca00078e0011 */
[----:B--2---:R-:W-:Y:S05]  /*b110*/  @!P1 BRA `(.L_x_301) ;  /* 0x0000000000289947 */ /* 0x004fea0003800000 */
[----:B------:R-:W-:Y:S02]  /*b120*/  ULDC UR8, c[0x0][0x634] ;  /* 0x00018d0000087ab9 */ /* 0x000fe40000000800 */
[----:B------:R-:W-:-:S05]  /*b130*/  IADD3 R3, P1, R18, UR8, RZ ;  /* 0x0000000812037c10 */ /* 0x000fca000ff3e0ff */
[----:B------:R-:W-:-:S04]  /*b140*/  IMAD.X R13, RZ, RZ, R17, P1 ;  /* 0x000000ffff0d7224 */ /* 0x000fc800008e0611 */
[----:B------:R-:W-:-:S04]  /*b150*/  IMAD.WIDE.U32 R4, R13, UR6, RZ ;  /* 0x000000060d047c25 */ /* 0x000fc8000f8e00ff */
[----:B------:R-:W-:-:S04]  /*b160*/  IMAD.WIDE.U32 R4, P1, R3, UR7, R4 ;  /* 0x0000000703047c25 */ /* 0x000fc8000f820004 */
[----:B------:R-:W-:-:S04]  /*b170*/  IMAD.WIDE.U32 R2, R3, UR6, RZ ;  /* 0x0000000603027c25 */ /* 0x000fc8000f8e00ff */
[----:B------:R-:W-:Y:S01]  /*b180*/  IMAD.MOV.U32 R2, RZ, RZ, R5 ;  /* 0x000000ffff027224 */ /* 0x000fe200078e0005 */
[----:B------:R-:W-:Y:S01]  /*b190*/  IADD3 RZ, P3, R3, R4, RZ ;  /* 0x0000000403ff7210 */ /* 0x000fe20007f7e0ff */
[----:B------:R-:W-:-:S04]  /*b1a0*/  IMAD.X R3, RZ, RZ, RZ, P1 ;  /* 0x000000ffff037224 */ /* 0x000fc800008e06ff */
[----:B------:R-:W-:-:S08]  /*b1b0*/  IMAD.WIDE.U32.X R2, R13, UR7, R2, P3 ;  /* 0x000000070d027c25 */ /* 0x000fd000098e0402 */
.L_x_301:
[--C-:B------:R-:W-:Y:S01]  /*b1c0*/  SHF.R.U64 R10, R2, UR9, R3.reuse ;  /* 0x00000009020a7c19 */ /* 0x100fe20008001203 */
[----:B------:R-:W0:Y:S01]  /*b1d0*/  F2I.U32.TRUNC.NTZ R14, R14 ;  /* 0x0000000e000e7305 */ /* 0x000e22000020f000 */
[----:B------:R-:W-:Y:S01]  /*b1e0*/  SHF.R.U32.HI R2, RZ, UR9, R3 ;  /* 0x00000009ff027c19 */ /* 0x000fe20008011603 */
[----:B------:R-:W-:Y:S01]  /*b1f0*/  ULDC.64 UR6, c[0x0][0x620] ;  /* 0x0001880000067ab9 */ /* 0x000fe20000000a00 */
[----:B------:R-:W-:Y:S01]  /*b200*/  IADD3 R5, P1, RZ, -R10, RZ ;  /* 0x8000000aff057210 */ /* 0x000fe20007f3e0ff */
[----:B------:R-:W-:Y:S01]  /*b210*/  IMAD.MOV.U32 R3, RZ, RZ, R17 ;  /* 0x000000ffff037224 */ /* 0x000fe200078e0011 */
[----:B------:R-:W-:-:S03]  /*b220*/  ULDC.64 UR8, c[0x0][0x640] ;  /* 0x0001900000087ab9 */ /* 0x000fc60000000a00 */
[----:B------:R-:W-:Y:S01]  /*b230*/  IMAD.X R2, RZ, RZ, ~R2, P1 ;  /* 0x000000ffff027224 */ /* 0x000fe200008e0e02 */
[----:B------:R-:W-:-:S03]  /*b240*/  ISETP.NE.U32.AND P1, PT, RZ, UR8, PT ;  /* 0x00000008ff007c0c */ /* 0x000fc6000bf25070 */
[----:B------:R-:W-:Y:S01]  /*b250*/  IMAD R4, R2, UR6, RZ ;  /* 0x0000000602047c24 */ /* 0x000fe2000f8e02ff */
[----:B------:R-:W-:Y:S01]  /*b260*/  ISETP.NE.AND.EX P1, PT, RZ, UR9, PT, P1 ;  /* 0x00000009ff007c0c */ /* 0x000fe2000bf25310 */
[----:B------:R-:W-:-:S04]  /*b270*/  IMAD.MOV.U32 R2, RZ, RZ, R18 ;  /* 0x000000ffff027224 */ /* 0x000fc800078e0012 */
[----:B------:R-:W-:Y:S01]  /*b280*/  IMAD.WIDE.U32 R2, R5, UR6, R2 ;  /* 0x0000000605027c25 */ /* 0x000fe2000f8e0002 */
[----:B------:R-:W-:-:S03]  /*b290*/  ULDC UR6, c[0x0][0x618] ;  /* 0x0001860000067ab9 */ /* 0x000fc60000000800 */
[----:B------:R-:W-:Y:S01]  /*b2a0*/  IMAD R5, R5, UR7, R4 ;  /* 0x0000000705057c24 */ /* 0x000fe2000f8e0204 */
[----:B------:R-:W-:Y:S01]  /*b2b0*/  ULDC UR7, c[0x0][0x154] ;  /* 0x0000550000077ab9 */ /* 0x000fe20000000800 */
[----:B0-----:R-:W-:Y:S02]  /*b2c0*/  IMAD.MOV R4, RZ, RZ, -R14 ;  /* 0x000000ffff047224 */ /* 0x001fe400078e0a0e */
[----:B------:R-:W0:Y:S01]  /*b2d0*/  LDC R14, c[0x0][0x148] ;  /* 0x00005200ff0e7b82 */ /* 0x000e220000000800 */
[----:B------:R-:W-:Y:S02]  /*b2e0*/  IMAD.IADD R3, R3, 0x1, R5 ;  /* 0x0000000103037824 */ /* 0x000fe400078e0205 */
[----:B-1----:R-:W-:Y:S01]  /*b2f0*/  IMAD R11, R12, R4, R11 ;  /* 0x000000040c0b7224 */ /* 0x002fe200078e020b */
[----:B------:R-:W-:Y:S02]  /*b300*/  I2FP.F32.U32 R4, R9 ;  /* 0x0000000900047245 */ /* 0x000fe40000201000 */
[----:B------:R-:W-:-:S02]  /*b310*/  SHF.R.U64 R12, R2, UR6, R3 ;  /* 0x00000006020c7c19 */ /* 0x000fc40008001203 */
[----:B------:R-:W-:Y:S01]  /*b320*/  SHF.R.U32.HI R3, RZ, UR6, R3 ;  /* 0x00000006ff037c19 */ /* 0x000fe20008011603 */
[----:B------:R-:W-:Y:S01]  /*b330*/  FMUL R4, R4, UR7 ;  /* 0x0000000704047c20 */ /* 0x000fe20008400000 */
[----:B------:R-:W-:Y:S02]  /*b340*/  ULDC UR6, c[0x0][0x608] ;  /* 0x0001820000067ab9 */ /* 0x000fe40000000800 */
[--C-:B------:R-:W-:Y:S01]  /*b350*/  SHF.R.U64 R15, R12, UR6, R3.reuse ;  /* 0x000000060c0f7c19 */ /* 0x100fe20008001203 */
[----:B------:R1:W2:Y:S01]  /*b360*/  F2I.U32.TRUNC.NTZ R20, R4 ;  /* 0x0000000400147305 */ /* 0x0002a2000020f000 */
[----:B------:R-:W-:Y:S01]  /*b370*/  SHF.R.U32.HI R2, RZ, UR6, R3 ;  /* 0x00000006ff027c19 */ /* 0x000fe20008011603 */
[----:B------:R-:W-:-:S03]  /*b380*/  ULDC UR6, c[0x0][0x658] ;  /* 0x0001960000067ab9 */ /* 0x000fc60000000800 */
[--C-:B------:R-:W-:Y:S02]  /*b390*/  SHF.R.U64 R13, R15, UR6, R2.reuse ;  /* 0x000000060f0d7c19 */ /* 0x100fe40008001202 */
[----:B------:R-:W-:-:S03]  /*b3a0*/  SHF.R.U32.HI R19, RZ, UR6, R2 ;  /* 0x00000006ff137c19 */ /* 0x000fc60008011602 */
[----:B------:R-:W-:Y:S02]  /*b3b0*/  IMAD.MOV.U32 R2, RZ, RZ, R13 ;  /* 0x000000ffff027224 */ /* 0x000fe400078e000d */
[----:B------:R-:W-:Y:S01]  /*b3c0*/  IMAD.MOV.U32 R3, RZ, RZ, R19 ;  /* 0x000000ffff037224 */ /* 0x000fe200078e0013 */
[----:B-1----:R-:W-:Y:S06]  /*b3d0*/  @!P1 BRA `(.L_x_302) ;  /* 0x0000000000289947 */ /* 0x002fec0003800000 */
        /* <DEDUP_REMOVED lines=10> */
.L_x_302:
[----:B------:R-:W1:Y:S01]  /*b480*/  LDC R4, c[0x0][0x65c] ;  /* 0x00019700ff047b82 */ /* 0x000e620000000800 */
[----:B------:R-:W-:Y:S01]  /*b490*/  ULDC UR6, c[0x0][0x648] ;  /* 0x0001920000067ab9 */ /* 0x000fe20000000800 */
[----:B------:R-:W-:Y:S01]  /*b4a0*/  LOP3.LUT R15, R15, UR5, RZ, 0xc0, !PT ;  /* 0x000000050f0f7c12 */ /* 0x000fe2000f8ec0ff */
[----:B--2---:R-:W-:Y:S01]  /*b4b0*/  IMAD.MOV R20, RZ, RZ, -R20 ;  /* 0x000000ffff147224 */ /* 0x004fe200078e0a14 */
[----:B------:R-:W-:Y:S01]  /*b4c0*/  SHF.R.U64 R2, R2, UR6, R3 ;  /* 0x0000000602027c19 */ /* 0x000fe20008001203 */
[----:B------:R-:W-:Y:S01]  /*b4d0*/  ULDC UR6, c[0x0][0x638] ;  /* 0x00018e0000067ab9 */ /* 0x000fe20000000800 */
[----:B------:R-:W-:Y:S01]  /*b4e0*/  LOP3.LUT R12, R12, UR4, RZ, 0xc0, !PT ;  /* 0x000000040c0c7c12 */ /* 0x000fe2000f8ec0ff */
[----:B------:R-:W-:Y:S01]  /*b4f0*/  ULDC UR7, c[0x0][0x610] ;  /* 0x0001840000077ab9 */ /* 0x000fe20000000800 */
[----:B------:R-:W-:Y:S01]  /*b500*/  IMAD.MOV.U32 R3, RZ, RZ, 0x1 ;  /* 0x00000001ff037424 */ /* 0x000fe200078e00ff */
[----:B-1----:R-:W-:Y:S01]  /*b510*/  ISETP.NE.AND P1, PT, R4, 0x1, PT ;  /* 0x000000010400780c */ /* 0x002fe20003f25270 */
[----:B------:R-:W-:-:S02]  /*b520*/  IMAD.MOV R4, RZ, RZ, -R2 ;  /* 0x000000ffff047224 */ /* 0x000fc400078e0a02 */
[----:B------:R-:W-:Y:S02]  /*b530*/  IMAD R2, R2, UR13, R15 ;  /* 0x0000000d02027c24 */ /* 0x000fe4000f8e020f */
[----:B------:R-:W-:Y:S01]  /*b540*/  IMAD R13, R4, UR6, R13 ;  /* 0x00000006040d7c24 */ /* 0x000fe2000f8e020d */
[----:B------:R-:W-:-:S07]  /*b550*/  ULDC UR6, c[0x0][0x600] ;  /* 0x0001800000067ab9 */ /* 0x000fce0000000800 */
[----:B0-----:R-:W-:-:S04]  /*b560*/  @P1 IMAD R11, R14, R20, R9 ;  /* 0x000000140e0b1224 */ /* 0x001fc800078e0209 */
[----:B------:R-:W-:Y:S02]  /*b570*/  IMAD R11, R2, UR7, R11 ;  /* 0x00000007020b7c24 */ /* 0x000fe4000f8e020b */
[----:B------:R-:W-:-:S05]  /*b580*/  IMAD R2, R13, UR6, R12 ;  /* 0x000000060d027c24 */ /* 0x000fca000f8e020c */
[----:B------:R-:W-:Y:S02]  /*b590*/  SEL R22, R2, R11, !P1 ;  /* 0x0000000b02167207 */ /* 0x000fe40004800000 */
[----:B------:R-:W-:Y:S01]  /*b5a0*/  SEL R19, R11, R2, !P1 ;  /* 0x000000020b137207 */ /* 0x000fe20004800000 */
[----:B------:R-:W-:-:S07]  /*b5b0*/  IMAD.MOV.U32 R2, RZ, RZ, R10 ;  /* 0x000000ffff027224 */ /* 0x000fce00078e000a */
.L_x_300:
[----:B------:R-:W-:Y:S05]  /*b5c0*/  BSYNC B1 ;  /* 0x0000000000017941 */ /* 0x000fea0003800000 */
.L_x_299:
[----:B------:R-:W-:-:S13]  /*b5d0*/  LOP3.LUT P1, RZ, R3, 0xff, RZ, 0xc0, !PT ;  /* 0x000000ff03ff7812 */ /* 0x000fda000782c0ff */
[----:B------:R-:W-:Y:S05]  /*b5e0*/  @P1 BRA `(.L_x_303) ;  /* 0xfffffff000f81947 */ /* 0x000fea000383ffff */
[----:B------:R-:W-:Y:S05]  /*b5f0*/  BSYNC B0 ;  /* 0x0000000000007941 */ /* 0x000fea0003800000 */
.L_x_291:
[----:B------:R-:W-:-:S03]  /*b600*/  UMOV UR6, 0xffffffff ;  /* 0xffffffff00067882 */ /* 0x000fc60000000000 */
[----:B------:R-:W-:Y:S05]  /*b610*/  BRA.DIV UR6, `(.L_x_304) ;  /* 0x0000000606ac7947 */ /* 0x000fea000b800000 */
[----:B------:R-:W-:-:S13]  /*b620*/  ELECT P6, URZ, PT ;  /* 0x00000000003f782f */ /* 0x000fda00038c0000 */
.L_x_323:
[----:B------:R-:W-:Y:S04]  /*b630*/  BSSY B0, `(.L_x_305) ;  /* 0x0000046000007945 */ /* 0x000fe80003800000 */
[----:B------:R-:W-:Y:S05]  /*b640*/  @!P6 BRA `(.L_x_306) ;  /* 0x000000040010e947 */ /* 0x000fea0003800000 */
[----:B------:R-:W-:-:S04]  /*b650*/  LOP3.LUT R16, R16, 0x2, RZ, 0xfc, !PT ;  /* 0x0000000210107812 */ /* 0x000fc800078efcff */
[----:B------:R-:W-:-:S13]  /*b660*/  ISETP.NE.AND P0, PT, R16, 0x3, PT ;  /* 0x000000031000780c */ /* 0x000fda0003f05270 */
[----:B------:R-:W-:Y:S05]  /*b670*/  @!P0 BRA `(.L_x_307) ;  /* 0x0000000000048947 */ /* 0x000fea0003800000 */
[----:B------:R-:W-:Y:S01]  /*b680*/  BPT.TRAP 0x1 ;  /* 0x000000040000795c */ /* 0x000fe20000300000 */
.L_x_307:
[----:B------:R-:W0:Y:S01]  /*b690*/  S2R R3, SR_CgaCtaId ;  /* 0x0000000000037919 */ /* 0x000e220000008800 */
[----:B------:R-:W-:Y:S02]  /*b6a0*/  MOV R2, 0x400 ;  /* 0x0000040000027802 */ /* 0x000fe40000000f00 */
[----:B------:R-:W-:Y:S02]  /*b6b0*/  SHF.L.U32 R4, R0, 0x1f, RZ ;  /* 0x0000001f00047819 */ /* 0x000fe400000006ff */
[----:B0-----:R-:W-:-:S05]  /*b6c0*/  LEA R2, R3, R2, 0x18 ;  /* 0x0000000203027211 */ /* 0x001fca00078ec0ff */
[----:B------:R-:W-:-:S04]  /*b6d0*/  VIADD R2, R2, 0x38 ;  /* 0x0000003802027836 */ /* 0x000fc80000000000 */
[C---:B------:R-:W-:Y:S02]  /*b6e0*/  IMAD R9, R7.reuse, 0x8, R2 ;  /* 0x0000000807097824 */ /* 0x040fe400078e0202 */
[----:B------:R-:W-:Y:S02]  /*b6f0*/  VIADD R7, R7, 0x1 ;  /* 0x0000000107077836 */ /* 0x000fe40000000000 */
[----:B------:R-:W0:Y:S03]  /*b700*/  SYNCS.PHASECHK.TRANS64.TRYWAIT P0, [R9+URZ], R4 ;  /* 0x00000004090075a7 */ /* 0x000e26000800017f */
[----:B------:R-:W-:-:S04]  /*b710*/  ISETP.NE.AND P1, PT, R7, 0x7, PT ;  /* 0x000000070700780c */ /* 0x000fc80003f25270 */
[----:B------:R-:W-:Y:S02]  /*b720*/  SEL R3, RZ, 0x1, P1 ;  /* 0x00000001ff037807 */ /* 0x000fe40000800000 */
[----:B------:R-:W-:Y:S02]  /*b730*/  SEL R7, R7, RZ, P1 ;  /* 0x000000ff07077207 */ /* 0x000fe40000800000 */
[----:B------:R-:W-:-:S03]  /*b740*/  LOP3.LUT R6, R0, R3, RZ, 0x3c, !PT ;  /* 0x0000000300067212 */ /* 0x000fc600078e3cff */
[----:B------:R-:W-:Y:S01]  /*b750*/  IMAD R8, R7, 0x8, R2 ;  /* 0x0000000807087824 */ /* 0x000fe200078e0202 */
[----:B------:R-:W-:Y:S01]  /*b760*/  SHF.L.U32 R5, R6, 0x1f, RZ ;  /* 0x0000001f06057819 */ /* 0x000fe200000006ff */
[----:B0-----:R-:W-:Y:S06]  /*b770*/  @!P0 BRA `(.L_x_308) ;  /* 0x0000000400748947 */ /* 0x001fec0003800000 */
.L_x_324:
[----:B------:R-:W1:Y:S01]  /*b780*/  SYNCS.PHASECHK.TRANS64.TRYWAIT P0, [R8+URZ], R5 ;  /* 0x00000005080075a7 */ /* 0x000e62000800017f */
[----:B------:R-:W-:-:S05]  /*b790*/  VIADD R0, R7, 0x1 ;  /* 0x0000000107007836 */ /* 0x000fca0000000000 */
[----:B------:R-:W-:-:S04]  /*b7a0*/  ISETP.NE.AND P1, PT, R0, 0x7, PT ;  /* 0x000000070000780c */ /* 0x000fc80003f25270 */
[----:B------:R-:W-:Y:S02]  /*b7b0*/  SEL R3, RZ, 0x1, P1 ;  /* 0x00000001ff037807 */ /* 0x000fe40000800000 */
[----:B------:R-:W-:Y:S02]  /*b7c0*/  SEL R7, R0, RZ, P1 ;  /* 0x000000ff00077207 */ /* 0x000fe40000800000 */
[----:B------:R-:W-:-:S03]  /*b7d0*/  LOP3.LUT R6, R6, R3, RZ, 0x3c, !PT ;  /* 0x0000000306067212 */ /* 0x000fc600078e3cff */
[----:B0-----:R-:W-:Y:S01]  /*b7e0*/  IMAD R9, R7, 0x8, R2 ;  /* 0x0000000807097824 */ /* 0x001fe200078e0202 */
[----:B------:R-:W-:Y:S01]  /*b7f0*/  SHF.L.U32 R4, R6, 0x1f, RZ ;  /* 0x0000001f06047819 */ /* 0x000fe200000006ff */
[----:B-1----:R-:W-:Y:S06]  /*b800*/  @!P0 BRA `(.L_x_309) ;  /* 0x0000000400648947 */ /* 0x002fec0003800000 */
.L_x_325:
        /* <DEDUP_REMOVED lines=9> */
.L_x_326:
        /* <DEDUP_REMOVED lines=9> */
.L_x_327:
[----:B------:R-:W1:Y:S01]  /*b930*/  SYNCS.PHASECHK.TRANS64.TRYWAIT P0, [R9+URZ], R4 ;  /* 0x00000004090075a7 */ /* 0x000e62000800017f */
[----:B------:R-:W-:-:S05]  /*b940*/  VIADD R0, R7, 0x1 ;  /* 0x0000000107007836 */ /* 0x000fca0000000000 */
[----:B------:R-:W-:-:S04]  /*b950*/  ISETP.NE.AND P1, PT, R0, 0x7, PT ;  /* 0x000000070000780c */ /* 0x000fc80003f25270 */
[----:B------:R-:W-:Y:S02]  /*b960*/  SEL R3, RZ, 0x1, P1 ;  /* 0x00000001ff037807 */ /* 0x000fe40000800000 */
[----:B------:R-:W-:Y:S02]  /*b970*/  SEL R7, R0, RZ, P1 ;  /* 0x000000ff00077207 */ /* 0x000fe40000800000 */
[----:B------:R-:W-:-:S03]  /*b980*/  LOP3.LUT R11, R6, R3, RZ, 0x3c, !PT ;  /* 0x00000003060b7212 */ /* 0x000fc600078e3cff */
[----:B------:R-:W-:Y:S01]  /*b990*/  IMAD R6, R7, 0x8, R2 ;  /* 0x0000000807067824 */ /* 0x000fe200078e0202 */
[----:B0-----:R-:W-:Y:S01]  /*b9a0*/  SHF.L.U32 R5, R11, 0x1f, RZ ;  /* 0x0000001f0b057819 */ /* 0x001fe200000006ff */
[----:B-1----:R-:W-:Y:S06]  /*b9b0*/  @!P0 BRA `(.L_x_312) ;  /* 0x0000000400348947 */ /* 0x002fec0003800000 */
.L_x_328:
[----:B------:R-:W1:Y:S01]  /*b9c0*/  SYNCS.PHASECHK.TRANS64.TRYWAIT P0, [R6+URZ], R5 ;  /* 0x00000005060075a7 */ /* 0x000e62000800017f */
[----:B------:R-:W-:-:S05]  /*b9d0*/  VIADD R0, R7, 0x1 ;  /* 0x0000000107007836 */ /* 0x000fca0000000000 */
[----:B------:R-:W-:-:S04]  /*b9e0*/  ISETP.NE.AND P1, PT, R0, 0x7, PT ;  /* 0x000000070000780c */ /* 0x000fc80003f25270 */
[----:B0-----:R-:W-:Y:S02]  /*b9f0*/  SEL R4, RZ, 0x1, P1 ;  /* 0x00000001ff047807 */ /* 0x001fe40000800000 */
[----:B------:R-:W-:Y:S02]  /*ba00*/  SEL R3, R0, RZ, P1 ;  /* 0x000000ff00037207 */ /* 0x000fe40000800000 */
[----:B------:R-:W-:Y:S01]  /*ba10*/  LOP3.LUT R0, R11, R4, RZ, 0x3c, !PT ;  /* 0x000000040b007212 */ /* 0x000fe200078e3cff */
[----:B-1----:R-:W-:Y:S06]  /*ba20*/  @!P0 BRA `(.L_x_313) ;  /* 0x00000004002c8947 */ /* 0x002fec0003800000 */
.L_x_329:
[----:B------:R-:W-:Y:S01]  /*ba30*/  IMAD R3, R3, 0x8, R2 ;  /* 0x0000000803037824 */ /* 0x000fe200078e0202 */
[----:B------:R-:W-:-:S07]  /*ba40*/  SHF.L.U32 R0, R0, 0x1f, RZ ;  /* 0x0000001f00007819 */ /* 0x000fce00000006ff */
.L_x_314:
[----:B-1----:R1:W2:Y:S02]  /*ba50*/  SYNCS.PHASECHK.TRANS64.TRYWAIT P0, [R3+URZ], R0 ;  /* 0x00000000030075a7 */ /* 0x0022a4000800017f */
[----:B--2---:R-:W-:Y:S05]  /*ba60*/  @!P0 NANOSLEEP.SYNCS 0x989680 ;  /* 0x009896800000895d */ /* 0x004fea0003900000 */
[----:B------:R-:W2:Y:S02]  /*ba70*/  @!P0 SYNCS.PHASECHK.TRANS64 P0, [R3+URZ], R0 ;  /* 0x00000000030085a7 */ /* 0x000ea4000800007f */
[----:B--2---:R-:W-:Y:S05]  /*ba80*/  @!P0 BRA `(.L_x_314) ;  /* 0xfffffffc00f08947 */ /* 0x004fea000383ffff */
.L_x_306:
[----:B------:R-:W-:Y:S05]  /*ba90*/  BSYNC B0 ;  /* 0x0000000000007941 */ /* 0x000fea0003800000 */
.L_x_305:
[----:B------:R-:W-:Y:S05]  /*baa0*/  EXIT ;  /* 0x000000000000794d */ /* 0x000fea0003800000 */
.L_x_15:
[----:B-1----:R1:W2:Y:S02]  /*bab0*/  SYNCS.PHASECHK.TRANS64.TRYWAIT P0, [R159+URZ], R0 ;  /* 0x000000009f0075a7 */ /* 0x0022a4000800017f */
[----:B--2---:R-:W-:Y:S05]  /*bac0*/  @!P0 NANOSLEEP.SYNCS 0x989680 ;  /* 0x009896800000895d */ /* 0x004fea0003900000 */
[----:B------:R-:W2:Y:S02]  /*bad0*/  @!P0 SYNCS.PHASECHK.TRANS64 P0, [R159+URZ], R0 ;  /* 0x000000009f0085a7 */ /* 0x000ea4000800007f */
[----:B--2---:R-:W-:Y:S05]  /*bae0*/  @!P0 BRA `(.L_x_15) ;  /* 0xfffffffc00f08947 */ /* 0x004fea000383ffff */
[----:B------:R-:W-:Y:S05]  /*baf0*/  BRA `(.L_x_315) ;  /* 0xffffff5800807947 */ /* 0x000fea000383ffff */
.L_x_20:
[----:B--2---:R2:W3:Y:S02]  /*bb00*/  SYNCS.PHASECHK.TRANS64.TRYWAIT P1, [R3+URZ], R0 ;  /* 0x00000000030075a7 */ /* 0x0044e4000802017f */
[----:B---3--:R-:W-:Y:S05]  /*bb10*/  @!P1 NANOSLEEP.SYNCS 0x989680 ;  /* 0x009896800000995d */ /* 0x008fea0003900000 */
[----:B------:R-:W3:Y:S02]  /*bb20*/  @!P1 SYNCS.PHASECHK.TRANS64 P1, [R3+URZ], R0 ;  /* 0x00000000030095a7 */ /* 0x000ee4000802007f */
[----:B---3--:R-:W-:Y:S05]  /*bb30*/  @!P1 BRA `(.L_x_20) ;  /* 0xfffffffc00f09947 */ /* 0x008fea000383ffff */
[----:B------:R-:W-:Y:S05]  /*bb40*/  BRA `(.L_x_19) ;  /* 0xffffff5800ec7947 */ /* 0x000fea000383ffff */
.L_x_25:
[----:B--2---:R-:W-:-:S04]  /*bb50*/  IMAD.U32 R4, RZ, RZ, UR8 ;  /* 0x00000008ff047e24 */ /* 0x004fc8000f8e00ff */
[----:B------:R2:W3:Y:S03]  /*bb60*/  SYNCS.PHASECHK.TRANS64.TRYWAIT P1, [R4+URZ], R3 ;  /* 0x00000003040075a7 */ /* 0x0004e6000802017f */
[----:B---3--:R-:W-:Y:S05]  /*bb70*/  @!P1 NANOSLEEP.SYNCS 0x989680 ;  /* 0x009896800000995d */ /* 0x008fea0003900000 */
[----:B------:R-:W3:Y:S02]  /*bb80*/  @!P1 SYNCS.PHASECHK.TRANS64 P1, [R4+URZ], R3 ;  /* 0x00000003040095a7 */ /* 0x000ee4000802007f */
[----:B---3--:R-:W-:Y:S05]  /*bb90*/  @!P1 BRA `(.L_x_25) ;  /* 0xfffffffc00ec9947 */ /* 0x008fea000383ffff */
[----:B------:R-:W-:Y:S05]  /*bba0*/  BRA `(.L_x_24) ;  /* 0xffffff6000487947 */ /* 0x000fea000383ffff */
.L_x_31:
[----:B-1----:R1:W2:Y:S02]  /*bbb0*/  SYNCS.PHASECHK.TRANS64.TRYWAIT P0, [R159+URZ+0x10], R0 ;  /* 0x000010009f0075a7 */ /* 0x0022a4000800017f */
[----:B--2---:R-:W-:Y:S05]  /*bbc0*/  @!P0 NANOSLEEP.SYNCS 0x989680 ;  /* 0x009896800000895d */ /* 0x004fea0003900000 */
[----:B------:R-:W2:Y:S02]  /*bbd0*/  @!P0 SYNCS.PHASECHK.TRANS64 P0, [R159+URZ+0x10], R0 ;  /* 0x000010009f0085a7 */ /* 0x000ea4000800007f */
[----:B--2---:R-:W-:Y:S05]  /*bbe0*/  @!P0 BRA `(.L_x_31) ;  /* 0xfffffffc00f08947 */ /* 0x004fea000383ffff */
[----:B------:R-:W-:Y:S05]  /*bbf0*/  BRA `(.L_x_316) ;  /* 0xffffff68001c7947 */ /* 0x000fea000383ffff */
.L_x_292:
[----:B------:R-:W-:Y:S01]  /*bc00*/  BSSY B1, `(.L_x_317) ;  /* 0x0000006000017945 */ /* 0x000fe20003800000 */
[----:B------:R-:W-:-:S07]  /*bc10*/  IMAD.MOV.U32 R15, RZ, RZ, -0x1 ;  /* 0xffffffffff0f7424 */ /* 0x000fce00078e00ff */
[----:B-----5:R-:W-:Y:S05]  /*bc20*/  WARPSYNC.COLLECTIVE R15, `(.L_x_318) ;  /* 0x000000000f0c7348 */ /* 0x020fea0003c00000 */
[----:B------:R-:W-:Y:S02]  /*bc30*/  ELECT P6, UR62, PT ;  /* 0x00000000003e782f */ /* 0x000fe400038c0000 */
[----:B------:R-:W-:Y:S01]  /*bc40*/  MOV R14, UR62 ;  /* 0x0000003e000e7c02 */ /* 0x000fe20008000f00 */
[----:B-----5:R-:W-:Y:S10]  /*bc50*/  ENDCOLLECTIVE ;  /* 0x000000000000791b */ /* 0x020ff40003800000 */
.L_x_318:
[----:B------:R-:W-:Y:S05]  /*bc60*/  BSYNC B1 ;  /* 0x0000000000017941 */ /* 0x000fea0003800000 */
.L_x_317:
[----:B------:R-:W-:Y:S05]  /*bc70*/  BRA `(.L_x_319) ;  /* 0xffffffec00607947 */ /* 0x000fea000383ffff */
.L_x_295:
[----:B0-----:R0:W1:Y:S02]  /*bc80*/  SYNCS.PHASECHK.TRANS64.TRYWAIT P1, [R10+URZ+0x38], R5 ;  /* 0x000038050a0075a7 */ /* 0x001064000802017f */
[----:B-1----:R-:W-:Y:S05]  /*bc90*/  @!P1 NANOSLEEP.SYNCS 0x989680 ;  /* 0x009896800000995d */ /* 0x002fea0003900000 */
[----:B------:R-:W1:Y:S02]  /*bca0*/  @!P1 SYNCS.PHASECHK.TRANS64 P1, [R10+URZ+0x38], R5 ;  /* 0x000038050a0095a7 */ /* 0x000e64000802007f */
[----:B-1----:R-:W-:Y:S05]  /*bcb0*/  @!P1 BRA `(.L_x_295) ;  /* 0xfffffffc00f09947 */ /* 0x002fea000383ffff */
[----:B------:R-:W-:Y:S05]  /*bcc0*/  BRA `(.L_x_320) ;  /* 0xffffffec00947947 */ /* 0x000fea000383ffff */
.L_x_304:
[----:B------:R-:W-:Y:S01]  /*bcd0*/  BSSY B0, `(.L_x_321) ;  /* 0x0000006000007945 */ /* 0x000fe20003800000 */
[----:B------:R-:W-:-:S07]  /*bce0*/  IMAD.MOV.U32 R15, RZ, RZ, -0x1 ;  /* 0xffffffffff0f7424 */ /* 0x000fce00078e00ff */
[----:B-----5:R-:W-:Y:S05]  /*bcf0*/  WARPSYNC.COLLECTIVE R15, `(.L_x_322) ;  /* 0x000000000f0c7348 */ /* 0x020fea0003c00000 */
[----:B------:R-:W-:Y:S02]  /*bd00*/  ELECT P6, UR62, PT ;  /* 0x00000000003e782f */ /* 0x000fe400038c0000 */
[----:B------:R-:W-:Y:S01]  /*bd10*/  MOV R14, UR62 ;  /* 0x0000003e000e7c02 */ /* 0x000fe20008000f00 */
[----:B-----5:R-:W-:Y:S10]  /*bd20*/  ENDCOLLECTIVE ;  /* 0x000000000000791b */ /* 0x020ff40003800000 */
.L_x_322:
[----:B------:R-:W-:Y:S05]  /*bd30*/  BSYNC B0 ;  /* 0x0000000000007941 */ /* 0x000fea0003800000 */
.L_x_321:
[----:B------:R-:W-:Y:S05]  /*bd40*/  BRA `(.L_x_323) ;  /* 0xfffffff800387947 */ /* 0x000fea000383ffff */
.L_x_308:
[----:B0-----:R0:W1:Y:S02]  /*bd50*/  SYNCS.PHASECHK.TRANS64.TRYWAIT P0, [R9+URZ], R4 ;  /* 0x00000004090075a7 */ /* 0x001064000800017f */
[----:B-1----:R-:W-:Y:S05]  /*bd60*/  @!P0 NANOSLEEP.SYNCS 0x989680 ;  /* 0x009896800000895d */ /* 0x002fea0003900000 */
[----:B------:R-:W1:Y:S02]  /*bd70*/  @!P0 SYNCS.PHASECHK.TRANS64 P0, [R9+URZ], R4 ;  /* 0x00000004090085a7 */ /* 0x000e64000800007f */
[----:B-1----:R-:W-:Y:S05]  /*bd80*/  @!P0 BRA `(.L_x_308) ;  /* 0xfffffffc00f08947 */ /* 0x002fea000383ffff */
[----:B------:R-:W-:Y:S05]  /*bd90*/  BRA `(.L_x_324) ;  /* 0xfffffff800787947 */ /* 0x000fea000383ffff */
.L_x_309:
[----:B0-----:R0:W1:Y:S02]  /*bda0*/  SYNCS.PHASECHK.TRANS64.TRYWAIT P0, [R8+URZ], R5 ;  /* 0x00000005080075a7 */ /* 0x001064000800017f */
[----:B-1----:R-:W-:Y:S05]  /*bdb0*/  @!P0 NANOSLEEP.SYNCS 0x989680 ;  /* 0x009896800000895d */ /* 0x002fea0003900000 */
[----:B------:R-:W1:Y:S02]  /*bdc0*/  @!P0 SYNCS.PHASECHK.TRANS64 P0, [R8+URZ], R5 ;  /* 0x00000005080085a7 */ /* 0x000e64000800007f */
[----:B-1----:R-:W-:Y:S05]  /*bdd0*/  @!P0 BRA `(.L_x_309) ;  /* 0xfffffffc00f08947 */ /* 0x002fea000383ffff */
[----:B------:R-:W-:Y:S05]  /*bde0*/  BRA `(.L_x_325) ;  /* 0xfffffff800887947 */ /* 0x000fea000383ffff */
.L_x_310:
[----:B0-----:R0:W1:Y:S02]  /*bdf0*/  SYNCS.PHASECHK.TRANS64.TRYWAIT P0, [R9+URZ], R4 ;  /* 0x00000004090075a7 */ /* 0x001064000800017f */
[----:B-1----:R-:W-:Y:S05]  /*be00*/  @!P0 NANOSLEEP.SYNCS 0x989680 ;  /* 0x009896800000895d */ /* 0x002fea0003900000 */
[----:B------:R-:W1:Y:S02]  /*be10*/  @!P0 SYNCS.PHASECHK.TRANS64 P0, [R9+URZ], R4 ;  /* 0x00000004090085a7 */ /* 0x000e64000800007f */
[----:B-1----:R-:W-:Y:S05]  /*be20*/  @!P0 BRA `(.L_x_310) ;  /* 0xfffffffc00f08947 */ /* 0x002fea000383ffff */
[----:B------:R-:W-:Y:S05]  /*be30*/  BRA `(.L_x_326) ;  /* 0xfffffff800987947 */ /* 0x000fea000383ffff */
.L_x_311:
[----:B0-----:R0:W1:Y:S02]  /*be40*/  SYNCS.PHASECHK.TRANS64.TRYWAIT P0, [R8+URZ], R5 ;  /* 0x00000005080075a7 */ /* 0x001064000800017f */
[----:B-1----:R-:W-:Y:S05]  /*be50*/  @!P0 NANOSLEEP.SYNCS 0x989680 ;  /* 0x009896800000895d */ /* 0x002fea0003900000 */
[----:B------:R-:W1:Y:S02]  /*be60*/  @!P0 SYNCS.PHASECHK.TRANS64 P0, [R8+URZ], R5 ;  /* 0x00000005080085a7 */ /* 0x000e64000800007f */
[----:B-1----:R-:W-:Y:S05]  /*be70*/  @!P0 BRA `(.L_x_311) ;  /* 0xfffffffc00f08947 */ /* 0x002fea000383ffff */
[----:B------:R-:W-:Y:S05]  /*be80*/  BRA `(.L_x_327) ;  /* 0xfffffff800a87947 */ /* 0x000fea000383ffff */
.L_x_312:
[----:B0-----:R0:W1:Y:S02]  /*be90*/  SYNCS.PHASECHK.TRANS64.TRYWAIT P0, [R9+URZ], R4 ;  /* 0x00000004090075a7 */ /* 0x001064000800017f */
[----:B-1----:R-:W-:Y:S05]  /*bea0*/  @!P0 NANOSLEEP.SYNCS 0x989680 ;  /* 0x009896800000895d */ /* 0x002fea0003900000 */
[----:B------:R-:W1:Y:S02]  /*beb0*/  @!P0 SYNCS.PHASECHK.TRANS64 P0, [R9+URZ], R4 ;  /* 0x00000004090085a7 */ /* 0x000e64000800007f */
[----:B-1----:R-:W-:Y:S05]  /*bec0*/  @!P0 BRA `(.L_x_312) ;  /* 0xfffffffc00f08947 */ /* 0x002fea000383ffff */
[----:B------:R-:W-:Y:S05]  /*bed0*/  BRA `(.L_x_328) ;  /* 0xfffffff800b87947 */ /* 0x000fea000383ffff */
.L_x_313:
[----:B0-----:R0:W1:Y:S02]  /*bee0*/  SYNCS.PHASECHK.TRANS64.TRYWAIT P0, [R6+URZ], R5 ;  /* 0x00000005060075a7 */ /* 0x001064000800017f */
[----:B-1----:R-:W-:Y:S05]  /*bef0*/  @!P0 NANOSLEEP.SYNCS 0x989680 ;  /* 0x009896800000895d */ /* 0x002fea0003900000 */
[----:B------:R-:W1:Y:S02]  /*bf00*/  @!P0 SYNCS.PHASECHK.TRANS64 P0, [R6+URZ], R5 ;  /* 0x00000005060085a7 */ /* 0x000e64000800007f */
[----:B-1----:R-:W-:Y:S05]  /*bf10*/  @!P0 BRA `(.L_x_313) ;  /* 0xfffffffc00f08947 */ /* 0x002fea000383ffff */
[----:B------:R-:W-:Y:S05]  /*bf20*/  BRA `(.L_x_329) ;  /* 0xfffffff800c07947 */ /* 0x000fea000383ffff */
.L_x_330:
[----:B------:R-:W-:-:S00]  /*bf30*/  BRA `(.L_x_330) ;  /* 0xfffffffc00fc7947 */ /* 0x000fc0000383ffff */
[----:B------:R-:W-:-:S00]  /*bf40*/  NOP ;  /* 0x0000000000007918 */ /* 0x000fc00000000000 */
        /* <DEDUP_REMOVED lines=11> */
.L_x_331:


//--------------------- .nv.global.init           --------------------------
	.section	.nv.global.init,"aw",@progbits
.nv.global.init:
	.type		$str$22,@object
	.size		$str$22,($str$23 - $str$22)
$str$22:
        /*0000*/ 	.byte	0x6b, 0x5f, 0x74, 0x69, 0x6c, 0x65, 0x5f, 0x63, 0x6f, 0x75, 0x6e, 0x74, 0x20, 0x3e, 0x3d, 0x20
        /*0010*/ 	.byte	0x31, 0x00
	.type		$str$23,@object
	.size		$str$23,(__unnamed_1 - $str$23)
$str$23:
        /*0012*/ 	.byte	0x2f, 0x74, 0x6d, 0x70, 0x2f, 0x63, 0x75, 0x74, 0x6c, 0x61, 0x73, 0x73, 0x5f, 0x73, 0x77, 0x65
        /*0022*/ 	.byte	0x65, 0x70, 0x5f, 0x73, 0x72, 0x63, 0x2f, 0x69, 0x6e, 0x63, 0x6c, 0x75, 0x64, 0x65, 0x2f, 0x63
        /*0032*/ 	.byte	0x75, 0x74, 0x6c, 0x61, 0x73, 0x73, 0x2f, 0x67, 0x65, 0x6d, 0x6d, 0x2f, 0x63, 0x6f, 0x6c, 0x6c
        /*0042*/ 	.byte	0x65, 0x63, 0x74, 0x69, 0x76, 0x65, 0x2f, 0x73, 0x6d, 0x39, 0x30, 0x5f, 0x6d, 0x6d, 0x61, 0x5f
        /*0052*/ 	.byte	0x74, 0x6d, 0x61, 0x5f, 0x67, 0x6d, 0x6d, 0x61, 0x5f, 0x73, 0x73, 0x5f, 0x77, 0x61, 0x72, 0x70
        /*0062*/ 	.byte	0x73, 0x70, 0x65, 0x63, 0x69, 0x61, 0x6c, 0x69, 0x7a, 0x65, 0x64, 0x2e, 0x68, 0x70, 0x70, 0x00
	.type		__unnamed_1,@object
	.size		__unnamed_1,(.L_0 - __unnamed_1)
__unnamed_1:
        /*0072*/ 	.byte	0x76, 0x6f, 0x69, 0x64, 0x20, 0x63, 0x75, 0x74, 0x6c, 0x61, 0x73, 0x73, 0x3a, 0x3a, 0x67, 0x65
        /* <DEDUP_REMOVED lines=179> */
        /*0bb2*/ 	.byte	0x64, 0x65, 0x6e, 0x74, 0x69, 0x74, 0x79, 0x5d, 0x00
.L_0:


//--------------------- .nv.shared._ZN7cutlass13device_kernelINS_4gemm6kernel13GemmUniversalIN4cute5tupleIJiiiiEEENS1_10collective13CollectiveMmaINS1_34MainloopSm90TmaGmmaWarpSpecializedILi7ENS5_IJNS4_1CILi1EEESB_SB_EEENS1_32KernelTmaWarpSpecializedPingpongEEENS5_IJNSA_ILi64EEENSA_ILi256EEENSA_ILi128EEEEEENS_6half_tENS5_IJlSB_lEEESJ_SK_NS4_8TiledMMAINS4_8MMA_AtomIJNS4_4SM904GMMA26MMA_64x256x16_F32F16F16_SSILNSO_5MajorE0ELSQ_0ELNSO_7ScaleInE1ELSR_1EEEEEENS4_6LayoutISC_NS5_IJNSA_ILi0EEESV_SV_EEEEENS5_IJNS4_10UnderscoreESY_SY_EEEEENS4_13SM90_TMA_LOADENS4_14ComposedLayoutINS4_7SwizzleILi3ELi4ELi3EEENS4_18smem_ptr_flag_bitsILi16EEENSU_INS5_IJNSA_ILi8EEESF_EEENS5_IJSF_SB_EEEEEEEvNS4_8identityES11_S1B_vS1C_EENS_8epilogue10collective6detail29Sm90TmaWarpSpecializedAdapterINS1F_15DefaultEpilogueISJ_SK_SK_NS1E_6thread17LinearCombinationISJ_Li1EffLNS1J_9ScaleType4KindE0ELNS_15FloatRoundStyleE2ESJ_EENS1_15EpilogueDefaultEEEEEvvEEEEvNT_6ParamsE --------------------------
	.section	.nv.shared._ZN7cutlass13device_kernelINS_4gemm6kernel13GemmUniversalIN4cute5tupleIJiiiiEEENS1_10collective13CollectiveMmaINS1_34MainloopSm90TmaGmmaWarpSpecializedILi7ENS5_IJNS4_1CILi1EEESB_SB_EEENS1_32KernelTmaWarpSpecializedPingpongEEENS5_IJNSA_ILi64EEENSA_ILi256EEENSA_ILi128EEEEEENS_6half_tENS5_IJlSB_lEEESJ_SK_NS4_8TiledMMAINS4_8MMA_AtomIJNS4_4SM904GMMA26MMA_64x256x16_F32F16F16_SSILNSO_5MajorE0ELSQ_0ELNSO_7ScaleInE1ELSR_1EEEEEENS4_6LayoutISC_NS5_IJNSA_ILi0EEESV_SV_EEEEENS5_IJNS4_10UnderscoreESY_SY_EEEEENS4_13SM90_TMA_LOADENS4_14ComposedLayoutINS4_7SwizzleILi3ELi4ELi3EEENS4_18smem_ptr_flag_bitsILi16EEENSU_INS5_IJNSA_ILi8EEESF_EEENS5_IJSF_SB_EEEEEEEvNS4_8identityES11_S1B_vS1C_EENS_8epilogue10collective6detail29Sm90TmaWarpSpecializedAdapterINS1F_15DefaultEpilogueISJ_SK_SK_NS1E_6thread17LinearCombinationISJ_Li1EffLNS1J_9ScaleType4KindE0ELNS_15FloatRoundStyleE2ESJ_EENS1_15EpilogueDefaultEEEEEvvEEEEvNT_6ParamsE,"aw",@nobits
	.sectionflags	@""
	.align	16
	.zero		1024


//--------------------- .nv.shared.reserved.0     --------------------------
	.section	.nv.shared.reserved.0,"aw",@nobits
	.weak		__nv_reservedSMEM_offset_0_alias
	.size		__nv_reservedSMEM_offset_0_alias, 0, 0
	.other		__nv_reservedSMEM_offset_0_alias,@"STO_CUDA_RESERVED_SHARED STV_DEFAULT"
__nv_reservedSMEM_offset_0_alias:
	.zero		0


//--------------------- .nv.global                --------------------------
	.section	.nv.global,"aw",@nobits
.nv.global:
	.type		_ZN40_INTERNAL_27891ca4_4_k_cu_41722504_280644cute1_E,@object
	.size		_ZN40_INTERNAL_27891ca4_4_k_cu_41722504_280644cute1_E,(_ZN40_INTERNAL_27891ca4_4_k_cu_41722504_280644cuda3std3__45__cpo6cbeginE - _ZN40_INTERNAL_27891ca4_4_k_cu_41722504_280644cute1_E)
_ZN40_INTERNAL_27891ca4_4_k_cu_41722504_280644cute1_E:
	.zero		1
	.type		_ZN40_INTERNAL_27891ca4_4_k_cu_41722504_280644cuda3std3__45__cpo6cbeginE,@object
	.size		_ZN40_INTERNAL_27891ca4_4_k_cu_41722504_280644cuda3std3__45__cpo6cbeginE,(_ZN40_INTERNAL_27891ca4_4_k_cu_41722504_280644cuda3std3__48in_placeE - _ZN40_INTERNAL_27891ca4_4_k_cu_41722504_280644cuda3std3__45__cpo6cbeginE)
_ZN40_INTERNAL_27891ca4_4_k_cu_41722504_280644cuda3std3__45__cpo6cbeginE:
	.zero		1
	.type		_ZN40_INTERNAL_27891ca4_4_k_cu_41722504_280644cuda3std3__48in_placeE,@object
	.size		_ZN40_INTERNAL_27891ca4_4_k_cu_41722504_280644cuda3std3__48in_placeE,(_ZN40_INTERNAL_27891ca4_4_k_cu_41722504_280644cuda3std6ranges3__45__cpo9iter_moveE - _ZN40_INTERNAL_27891ca4_4_k_cu_41722504_280644cuda3std3__48in_placeE)
_ZN40_INTERNAL_27891ca4_4_k_cu_41722504_280644cuda3std3__48in_placeE:
	.zero		1
	.type		_ZN40_INTERNAL_27891ca4_4_k_cu_41722504_280644cuda3std6ranges3__45__cpo9iter_moveE,@object
	.size		_ZN40_INTERNAL_27891ca4_4_k_cu_41722504_280644cuda3std6ranges3__45__cpo9iter_moveE,(_ZN40_INTERNAL_27891ca4_4_k_cu_41722504_280644cuda3std3__45__cpo5beginE - _ZN40_INTERNAL_27891ca4_4_k_cu_41722504_280644cuda3std6ranges3__45__cpo9iter_moveE)
_ZN40_INTERNAL_27891ca4_4_k_cu_41722504_280644cuda3std6ranges3__45__cpo9iter_moveE:
	.zero		1
	.type		_ZN40_INTERNAL_27891ca4_4_k_cu_41722504_280644cuda3std3__45__cpo5beginE,@object
	.size		_ZN40_INTERNAL_27891ca4_4_k_cu_41722504_280644cuda3std3__45__cpo5beginE,(_ZN40_INTERNAL_27891ca4_4_k_cu_41722504_280644cuda3std3__442_GLOBAL__N__27891ca4_4_k_cu_41722504_280646ignoreE - _ZN40_INTERNAL_27891ca4_4_k_cu_41722504_280644cuda3std3__45__cpo5beginE)
_ZN40_INTERNAL_27891ca4_4_k_cu_41722504_280644cuda3std3__45__cpo5beginE:
	.zero		1
	.type		_ZN40_INTERNAL_27891ca4_4_k_cu_41722504_280644cuda3std3__442_GLOBAL__N__27891ca4_4_k_cu_41722504_280646ignoreE,@object
	.size		_ZN40_INTERNAL_27891ca4_4_k_cu_41722504_280644cuda3std3__442_GLOBAL__N__27891ca4_4_k_cu_41722504_280646ignoreE,(_ZN40_INTERNAL_27891ca4_4_k_cu_41722504_280644cute7productE - _ZN40_INTERNAL_27891ca4_4_k_cu_41722504_280644cuda3std3__442_GLOBAL__N__27891ca4_4_k_cu_41722504_280646ignoreE)
_ZN40_INTERNAL_27891ca4_4_k_cu_41722504_280644cuda3std3__442_GLOBAL__N__27891ca4_4_k_cu_41722504_280646ignoreE:
	.zero		1
	.type		_ZN40_INTERNAL_27891ca4_4_k_cu_41722504_280644cute7productE,@object
	.size		_ZN40_INTERNAL_27891ca4_4_k_cu_41722504_280644cute7productE,(_ZN40_INTERNAL_27891ca4_4_k_cu_41722504_280644cuda3std3__45__cpo3endE - _ZN40_INTERNAL_27891ca4_4_k_cu_41722504_280644cute7productE)
_ZN40_INTERNAL_27891ca4_4_k_cu_41722504_280644cute7productE:
	.zero		1
	.type		_ZN40_INTERNAL_27891ca4_4_k_cu_41722504_280644cuda3std3__45__cpo3endE,@object
	.size		_ZN40_INTERNAL_27891ca4_4_k_cu_41722504_280644cuda3std3__45__cpo3endE,(_ZN40_INTERNAL_27891ca4_4_k_cu_41722504_280644cuda3std3__419piecewise_constructE - _ZN40_INTERNAL_27891ca4_4_k_cu_41722504_280644cuda3std3__45__cpo3endE)
_ZN40_INTERNAL_27891ca4_4_k_cu_41722504_280644cuda3std3__45__cpo3endE:
	.zero		1
	.type		_ZN40_INTERNAL_27891ca4_4_k_cu_41722504_280644cuda3std3__419piecewise_constructE,@object
	.size		_ZN40_INTERNAL_27891ca4_4_k_cu_41722504_280644cuda3std3__419piecewise_constructE,(_ZN40_INTERNAL_27891ca4_4_k_cu_41722504_280644cuda3std3__45__cpo4cendE - _ZN40_INTERNAL_27891ca4_4_k_cu_41722504_280644cuda3std3__419piecewise_constructE)
_ZN40_INTERNAL_27891ca4_4_k_cu_41722504_280644cuda3std3__419piecewise_constructE:
	.zero		1
	.type		_ZN40_INTERNAL_27891ca4_4_k_cu_41722504_280644cuda3std3__45__cpo4cendE,@object
	.size		_ZN40_INTERNAL_27891ca4_4_k_cu_41722504_280644cuda3std3__45__cpo4cendE,(_ZN40_INTERNAL_27891ca4_4_k_cu_41722504_280644cuda3std6ranges3__45__cpo4swapE - _ZN40_INTERNAL_27891ca4_4_k_cu_41722504_280644cuda3std3__45__cpo4cendE)
_ZN40_INTERNAL_27891ca4_4_k_cu_41722504_280644cuda3std3__45__cpo4cendE:
	.zero		1
	.type		_ZN40_INTERNAL_27891ca4_4_k_cu_41722504_280644cuda3std6ranges3__45__cpo4swapE,@object
	.size		_ZN40_INTERNAL_27891ca4_4_k_cu_41722504_280644cuda3std6ranges3__45__cpo4swapE,(.L_8 - _ZN40_INTERNAL_27891ca4_4_k_cu_41722504_280644cuda3std6ranges3__45__cpo4swapE)
_ZN40_INTERNAL_27891ca4_4_k_cu_41722504_280644cuda3std6ranges3__45__cpo4swapE:
	.zero		1
.L_8:


//--------------------- .nv.constant0._ZN7cutlass13device_kernelINS_4gemm6kernel13GemmUniversalIN4cute5tupleIJiiiiEEENS1_10collective13CollectiveMmaINS1_34MainloopSm90TmaGmmaWarpSpecializedILi7ENS5_IJNS4_1CILi1EEESB_SB_EEENS1_32KernelTmaWarpSpecializedPingpongEEENS5_IJNSA_ILi64EEENSA_ILi256EEENSA_ILi128EEEEEENS_6half_tENS5_IJlSB_lEEESJ_SK_NS4_8TiledMMAINS4_8MMA_AtomIJNS4_4SM904GMMA26MMA_64x256x16_F32F16F16_SSILNSO_5MajorE0ELSQ_0ELNSO_7ScaleInE1ELSR_1EEEEEENS4_6LayoutISC_NS5_IJNSA_ILi0EEESV_SV_EEEEENS5_IJNS4_10UnderscoreESY_SY_EEEEENS4_13SM90_TMA_LOADENS4_14ComposedLayoutINS4_7SwizzleILi3ELi4ELi3EEENS4_18smem_ptr_flag_bitsILi16EEENSU_INS5_IJNSA_ILi8EEESF_EEENS5_IJSF_SB_EEEEEEEvNS4_8identityES11_S1B_vS1C_EENS_8epilogue10collective6detail29Sm90TmaWarpSpecializedAdapterINS1F_15DefaultEpilogueISJ_SK_SK_NS1E_6thread17LinearCombinationISJ_Li1EffLNS1J_9ScaleType4KindE0ELNS_15FloatRoundStyleE2ESJ_EENS1_15EpilogueDefaultEEEEEvvEEEEvNT_6ParamsE --------------------------
	.section	.nv.constant0._ZN7cutlass13device_kernelINS_4gemm6kernel13GemmUniversalIN4cute5tupleIJiiiiEEENS1_10collective13CollectiveMmaINS1_34MainloopSm90TmaGmmaWarpSpecializedILi7ENS5_IJNS4_1CILi1EEESB_SB_EEENS1_32KernelTmaWarpSpecializedPingpongEEENS5_IJNSA_ILi64EEENSA_ILi256EEENSA_ILi128EEEEEENS_6half_tENS5_IJlSB_lEEESJ_SK_NS4_8TiledMMAINS4_8MMA_AtomIJNS4_4SM904GMMA26MMA_64x256x16_F32F16F16_SSILNSO_5MajorE0ELSQ_0ELNSO_7ScaleInE1ELSR_1EEEEEENS4_6LayoutISC_NS5_IJNSA_ILi0EEESV_SV_EEEEENS5_IJNS4_10UnderscoreESY_SY_EEEEENS4_13SM90_TMA_LOADENS4_14ComposedLayoutINS4_7SwizzleILi3ELi4ELi3EEENS4_18smem_ptr_flag_bitsILi16EEENSU_INS5_IJNSA_ILi8EEESF_EEENS5_IJSF_SB_EEEEEEEvNS4_8identityES11_S1B_vS1C_EENS_8epilogue10collective6detail29Sm90TmaWarpSpecializedAdapterINS1F_15DefaultEpilogueISJ_SK_SK_NS1E_6thread17LinearCombinationISJ_Li1EffLNS1J_9ScaleType4KindE0ELNS_15FloatRoundStyleE2ESJ_EENS1_15EpilogueDefaultEEEEEvvEEEEvNT_6ParamsE,"a",@progbits
	.sectionflags	@""
	.align	4
.nv.constant0._ZN7cutlass13device_kernelINS_4gemm6kernel13GemmUniversalIN4cute5tupleIJiiiiEEENS1_10collective13CollectiveMmaINS1_34MainloopSm90TmaGmmaWarpSpecializedILi7ENS5_IJNS4_1CILi1EEESB_SB_EEENS1_32KernelTmaWarpSpecializedPingpongEEENS5_IJNSA_ILi64EEENSA_ILi256EEENSA_ILi128EEEEEENS_6half_tENS5_IJlSB_lEEESJ_SK_NS4_8TiledMMAINS4_8MMA_AtomIJNS4_4SM904GMMA26MMA_64x256x16_F32F16F16_SSILNSO_5MajorE0ELSQ_0ELNSO_7ScaleInE1ELSR_1EEEEEENS4_6LayoutISC_NS5_IJNSA_ILi0EEESV_SV_EEEEENS5_IJNS4_10UnderscoreESY_SY_EEEEENS4_13SM90_TMA_LOADENS4_14ComposedLayoutINS4_7SwizzleILi3ELi4ELi3EEENS4_18smem_ptr_flag_bitsILi16EEENSU_INS5_IJNSA_ILi8EEESF_EEENS5_IJSF_SB_EEEEEEEvNS4_8identityES11_S1B_vS1C_EENS_8epilogue10collective6detail29Sm90TmaWarpSpecializedAdapterINS1F_15DefaultEpilogueISJ_SK_SK_NS1E_6thread17LinearCombinationISJ_Li1EffLNS1J_9ScaleType4KindE0ELNS_15FloatRoundStyleE2ESJ_EENS1_15EpilogueDefaultEEEEEvvEEEEvNT_6ParamsE:
	.zero		1664


//--------------------- SYMBOLS --------------------------

	.type		.nv.reservedSmem.offset0,@object
	.size		.nv.reservedSmem.offset0,0x4
	.type		__assertfail,@function
